//
// Generated by NVIDIA NVVM Compiler
//
// Compiler Build ID: CL-36424714
// Cuda compilation tools, release 13.0, V13.0.88
// Based on NVVM 20.0.0
//

.version 9.0
.target sm_100
.address_size 64

	// .globl	_Z18init_arrays_kernelPfS_S_S_ii

.visible .entry _Z18init_arrays_kernelPfS_S_S_ii(
	.param .u64 .ptr .align 1 _Z18init_arrays_kernelPfS_S_S_ii_param_0,
	.param .u64 .ptr .align 1 _Z18init_arrays_kernelPfS_S_S_ii_param_1,
	.param .u64 .ptr .align 1 _Z18init_arrays_kernelPfS_S_S_ii_param_2,
	.param .u64 .ptr .align 1 _Z18init_arrays_kernelPfS_S_S_ii_param_3,
	.param .u32 _Z18init_arrays_kernelPfS_S_S_ii_param_4,
	.param .u32 _Z18init_arrays_kernelPfS_S_S_ii_param_5
)
{
	.reg .pred 	%p<4>;
	.reg .b32 	%r<15>;
	.reg .b64 	%rd<14>;

	ld.param.u64 	%rd1, [_Z18init_arrays_kernelPfS_S_S_ii_param_0];
	ld.param.u64 	%rd2, [_Z18init_arrays_kernelPfS_S_S_ii_param_1];
	ld.param.u64 	%rd3, [_Z18init_arrays_kernelPfS_S_S_ii_param_2];
	ld.param.u64 	%rd4, [_Z18init_arrays_kernelPfS_S_S_ii_param_3];
	ld.param.u32 	%r3, [_Z18init_arrays_kernelPfS_S_S_ii_param_4];
	ld.param.u32 	%r4, [_Z18init_arrays_kernelPfS_S_S_ii_param_5];
	mov.u32 	%r6, %ctaid.x;
	mov.u32 	%r7, %ntid.x;
	mov.u32 	%r8, %tid.x;
	mad.lo.s32 	%r1, %r6, %r7, %r8;
	mov.u32 	%r9, %ctaid.y;
	mov.u32 	%r10, %ntid.y;
	mov.u32 	%r11, %tid.y;
	mad.lo.s32 	%r12, %r9, %r10, %r11;
	setp.ge.s32 	%p1, %r1, %r3;
	setp.ge.s32 	%p2, %r12, %r4;
	or.pred  	%p3, %p1, %p2;
	@%p3 bra 	$L__BB0_2;
	cvta.to.global.u64 	%rd5, %rd1;
	cvta.to.global.u64 	%rd6, %rd2;
	cvta.to.global.u64 	%rd7, %rd3;
	cvta.to.global.u64 	%rd8, %rd4;
	mad.lo.s32 	%r13, %r3, %r12, %r1;
	mul.wide.s32 	%rd9, %r13, 4;
	add.s64 	%rd10, %rd5, %rd9;
	mov.b32 	%r14, 0;
	st.global.u32 	[%rd10], %r14;
	add.s64 	%rd11, %rd6, %rd9;
	st.global.u32 	[%rd11], %r14;
	add.s64 	%rd12, %rd7, %rd9;
	st.global.u32 	[%rd12], %r14;
	add.s64 	%rd13, %rd8, %rd9;
	st.global.u32 	[%rd13], %r14;
$L__BB0_2:
	ret;

}
	// .globl	_Z16compute_b_kernelPfS_S_iidddd
.visible .entry _Z16compute_b_kernelPfS_S_iidddd(
	.param .u64 .ptr .align 1 _Z16compute_b_kernelPfS_S_iidddd_param_0,
	.param .u64 .ptr .align 1 _Z16compute_b_kernelPfS_S_iidddd_param_1,
	.param .u64 .ptr .align 1 _Z16compute_b_kernelPfS_S_iidddd_param_2,
	.param .u32 _Z16compute_b_kernelPfS_S_iidddd_param_3,
	.param .u32 _Z16compute_b_kernelPfS_S_iidddd_param_4,
	.param .f64 _Z16compute_b_kernelPfS_S_iidddd_param_5,
	.param .f64 _Z16compute_b_kernelPfS_S_iidddd_param_6,
	.param .f64 _Z16compute_b_kernelPfS_S_iidddd_param_7,
	.param .f64 _Z16compute_b_kernelPfS_S_iidddd_param_8
)
{
	.reg .pred 	%p<8>;
	.reg .b32 	%r<24>;
	.reg .b32 	%f<23>;
	.reg .b64 	%rd<20>;
	.reg .b64 	%fd<21>;

	ld.param.u64 	%rd2, [_Z16compute_b_kernelPfS_S_iidddd_param_1];
	ld.param.u32 	%r4, [_Z16compute_b_kernelPfS_S_iidddd_param_3];
	ld.param.u32 	%r5, [_Z16compute_b_kernelPfS_S_iidddd_param_4];
	ld.param.f64 	%fd1, [_Z16compute_b_kernelPfS_S_iidddd_param_5];
	ld.param.f64 	%fd2, [_Z16compute_b_kernelPfS_S_iidddd_param_6];
	ld.param.f64 	%fd4, [_Z16compute_b_kernelPfS_S_iidddd_param_8];
	mov.u32 	%r7, %ctaid.x;
	mov.u32 	%r8, %ntid.x;
	mov.u32 	%r9, %tid.x;
	mad.lo.s32 	%r10, %r7, %r8, %r9;
	mov.u32 	%r11, %ctaid.y;
	mov.u32 	%r12, %ntid.y;
	mov.u32 	%r13, %tid.y;
	mad.lo.s32 	%r14, %r11, %r12, %r13;
	setp.lt.s32 	%p1, %r10, 1;
	add.s32 	%r15, %r4, -1;
	setp.ge.s32 	%p2, %r10, %r15;
	or.pred  	%p3, %p1, %p2;
	setp.eq.s32 	%p4, %r14, 0;
	or.pred  	%p5, %p4, %p3;
	add.s32 	%r16, %r5, -1;
	setp.ge.s32 	%p6, %r14, %r16;
	or.pred  	%p7, %p5, %p6;
	@%p7 bra 	$L__BB1_2;
	ld.param.f64 	%fd20, [_Z16compute_b_kernelPfS_S_iidddd_param_7];
	ld.param.u64 	%rd19, [_Z16compute_b_kernelPfS_S_iidddd_param_2];
	ld.param.u64 	%rd18, [_Z16compute_b_kernelPfS_S_iidddd_param_0];
	cvta.to.global.u64 	%rd4, %rd18;
	cvta.to.global.u64 	%rd5, %rd2;
	cvta.to.global.u64 	%rd6, %rd19;
	mul.lo.s32 	%r17, %r4, %r14;
	add.s32 	%r18, %r17, %r10;
	mul.wide.s32 	%rd7, %r18, 4;
	add.s64 	%rd8, %rd4, %rd7;
	ld.global.f32 	%f1, [%rd8+4];
	ld.global.f32 	%f2, [%rd8+-4];
	sub.f32 	%f3, %f1, %f2;
	cvt.f64.f32 	%fd5, %f3;
	add.f64 	%fd6, %fd1, %fd1;
	div.rn.f64 	%fd7, %fd5, %fd6;
	cvt.rn.f32.f64 	%f4, %fd7;
	add.s32 	%r19, %r17, %r4;
	add.s32 	%r20, %r18, %r4;
	mul.wide.s32 	%rd9, %r20, 4;
	add.s64 	%rd10, %rd5, %rd9;
	ld.global.f32 	%f5, [%rd10];
	shl.b32 	%r21, %r4, 1;
	sub.s32 	%r22, %r19, %r21;
	add.s32 	%r23, %r22, %r10;
	mul.wide.s32 	%rd11, %r23, 4;
	add.s64 	%rd12, %rd5, %rd11;
	ld.global.f32 	%f6, [%rd12];
	sub.f32 	%f7, %f5, %f6;
	cvt.f64.f32 	%fd8, %f7;
	add.f64 	%fd9, %fd2, %fd2;
	div.rn.f64 	%fd10, %fd8, %fd9;
	cvt.rn.f32.f64 	%f8, %fd10;
	mul.wide.s32 	%rd13, %r4, 4;
	add.s64 	%rd14, %rd8, %rd13;
	ld.global.f32 	%f9, [%rd14];
	add.s64 	%rd15, %rd4, %rd11;
	ld.global.f32 	%f10, [%rd15];
	sub.f32 	%f11, %f9, %f10;
	cvt.f64.f32 	%fd11, %f11;
	div.rn.f64 	%fd12, %fd11, %fd9;
	cvt.rn.f32.f64 	%f12, %fd12;
	add.s64 	%rd16, %rd12, %rd13;
	ld.global.f32 	%f13, [%rd16+4];
	ld.global.f32 	%f14, [%rd16+-4];
	sub.f32 	%f15, %f13, %f14;
	cvt.f64.f32 	%fd13, %f15;
	div.rn.f64 	%fd14, %fd13, %fd6;
	cvt.rn.f32.f64 	%f16, %fd14;
	add.f32 	%f17, %f4, %f8;
	add.f32 	%f18, %f12, %f12;
	mul.f32 	%f19, %f18, %f16;
	fma.rn.f32 	%f20, %f4, %f4, %f19;
	fma.rn.f32 	%f21, %f8, %f8, %f20;
	cvt.f64.f32 	%fd15, %f17;
	div.rn.f64 	%fd16, %fd15, %fd20;
	cvt.f64.f32 	%fd17, %f21;
	sub.f64 	%fd18, %fd16, %fd17;
	mul.f64 	%fd19, %fd4, %fd18;
	cvt.rn.f32.f64 	%f22, %fd19;
	add.s64 	%rd17, %rd6, %rd7;
	st.global.f32 	[%rd17], %f22;
$L__BB1_2:
	ret;

}
	// .globl	_Z16compute_p_kernelPfS_S_iidd
.visible .entry _Z16compute_p_kernelPfS_S_iidd(
	.param .u64 .ptr .align 1 _Z16compute_p_kernelPfS_S_iidd_param_0,
	.param .u64 .ptr .align 1 _Z16compute_p_kernelPfS_S_iidd_param_1,
	.param .u64 .ptr .align 1 _Z16compute_p_kernelPfS_S_iidd_param_2,
	.param .u32 _Z16compute_p_kernelPfS_S_iidd_param_3,
	.param .u32 _Z16compute_p_kernelPfS_S_iidd_param_4,
	.param .f64 _Z16compute_p_kernelPfS_S_iidd_param_5,
	.param .f64 _Z16compute_p_kernelPfS_S_iidd_param_6
)
{
	.reg .pred 	%p<8>;
	.reg .b32 	%r<23>;
	.reg .b32 	%f<15>;
	.reg .b64 	%rd<15>;
	.reg .b64 	%fd<17>;

	ld.param.u64 	%rd1, [_Z16compute_p_kernelPfS_S_iidd_param_0];
	ld.param.u64 	%rd2, [_Z16compute_p_kernelPfS_S_iidd_param_1];
	ld.param.u64 	%rd3, [_Z16compute_p_kernelPfS_S_iidd_param_2];
	ld.param.u32 	%r4, [_Z16compute_p_kernelPfS_S_iidd_param_3];
	ld.param.u32 	%r5, [_Z16compute_p_kernelPfS_S_iidd_param_4];
	ld.param.f64 	%fd1, [_Z16compute_p_kernelPfS_S_iidd_param_5];
	ld.param.f64 	%fd2, [_Z16compute_p_kernelPfS_S_iidd_param_6];
	mov.u32 	%r7, %ctaid.x;
	mov.u32 	%r8, %ntid.x;
	mov.u32 	%r9, %tid.x;
	mad.lo.s32 	%r10, %r7, %r8, %r9;
	mov.u32 	%r11, %ctaid.y;
	mov.u32 	%r12, %ntid.y;
	mov.u32 	%r13, %tid.y;
	mad.lo.s32 	%r14, %r11, %r12, %r13;
	setp.lt.s32 	%p1, %r10, 1;
	add.s32 	%r15, %r4, -1;
	setp.ge.s32 	%p2, %r10, %r15;
	or.pred  	%p3, %p1, %p2;
	setp.eq.s32 	%p4, %r14, 0;
	or.pred  	%p5, %p4, %p3;
	add.s32 	%r16, %r5, -1;
	setp.ge.s32 	%p6, %r14, %r16;
	or.pred  	%p7, %p5, %p6;
	@%p7 bra 	$L__BB2_2;
	cvta.to.global.u64 	%rd4, %rd2;
	cvta.to.global.u64 	%rd5, %rd3;
	cvta.to.global.u64 	%rd6, %rd1;
	mul.f64 	%fd3, %fd2, %fd2;
	mul.lo.s32 	%r17, %r4, %r14;
	add.s32 	%r18, %r17, %r10;
	mul.wide.s32 	%rd7, %r18, 4;
	add.s64 	%rd8, %rd4, %rd7;
	ld.global.f32 	%f1, [%rd8+4];
	ld.global.f32 	%f2, [%rd8+-4];
	add.f32 	%f3, %f1, %f2;
	cvt.f64.f32 	%fd4, %f3;
	mul.f64 	%fd5, %fd3, %fd4;
	cvt.rn.f32.f64 	%f4, %fd5;
	mul.f64 	%fd6, %fd1, %fd1;
	add.s32 	%r19, %r17, %r4;
	mul.wide.s32 	%rd9, %r4, 4;
	add.s64 	%rd10, %rd8, %rd9;
	ld.global.f32 	%f5, [%rd10];
	shl.b32 	%r20, %r4, 1;
	sub.s32 	%r21, %r19, %r20;
	add.s32 	%r22, %r21, %r10;
	mul.wide.s32 	%rd11, %r22, 4;
	add.s64 	%rd12, %rd4, %rd11;
	ld.global.f32 	%f6, [%rd12];
	add.f32 	%f7, %f5, %f6;
	cvt.f64.f32 	%fd7, %f7;
	mul.f64 	%fd8, %fd6, %fd7;
	cvt.rn.f32.f64 	%f8, %fd8;
	add.s64 	%rd13, %rd5, %rd7;
	ld.global.f32 	%f9, [%rd13];
	cvt.f64.f32 	%fd9, %f9;
	mul.f64 	%fd10, %fd1, %fd9;
	mul.f64 	%fd11, %fd1, %fd10;
	mul.f64 	%fd12, %fd2, %fd11;
	mul.f64 	%fd13, %fd2, %fd12;
	cvt.rn.f32.f64 	%f10, %fd13;
	add.f64 	%fd14, %fd6, %fd3;
	add.f64 	%fd15, %fd14, %fd14;
	rcp.rn.f64 	%fd16, %fd15;
	cvt.rn.f32.f64 	%f11, %fd16;
	add.f32 	%f12, %f4, %f8;
	sub.f32 	%f13, %f12, %f10;
	mul.f32 	%f14, %f13, %f11;
	add.s64 	%rd14, %rd6, %rd7;
	st.global.f32 	[%rd14], %f14;
$L__BB2_2:
	ret;

}
	// .globl	_Z24update_p_boundary_kernelPfii
.visible .entry _Z24update_p_boundary_kernelPfii(
	.param .u64 .ptr .align 1 _Z24update_p_boundary_kernelPfii_param_0,
	.param .u32 _Z24update_p_boundary_kernelPfii_param_1,
	.param .u32 _Z24update_p_boundary_kernelPfii_param_2
)
{
	.reg .pred 	%p<3>;
	.reg .b32 	%r<13>;
	.reg .b32 	%f<4>;
	.reg .b64 	%rd<13>;

	ld.param.u64 	%rd2, [_Z24update_p_boundary_kernelPfii_param_0];
	ld.param.u32 	%r2, [_Z24update_p_boundary_kernelPfii_param_1];
	ld.param.u32 	%r3, [_Z24update_p_boundary_kernelPfii_param_2];
	cvta.to.global.u64 	%rd1, %rd2;
	mov.u32 	%r4, %ctaid.x;
	mov.u32 	%r5, %ntid.x;
	mov.u32 	%r6, %tid.x;
	mad.lo.s32 	%r1, %r4, %r5, %r6;
	setp.ge.s32 	%p1, %r1, %r3;
	@%p1 bra 	$L__BB3_2;
	mul.lo.s32 	%r7, %r2, %r1;
	add.s32 	%r8, %r7, %r2;
	mul.wide.s32 	%rd3, %r8, 4;
	add.s64 	%rd4, %rd1, %rd3;
	ld.global.f32 	%f1, [%rd4+-8];
	st.global.f32 	[%rd4+-4], %f1;
	mul.wide.s32 	%rd5, %r7, 4;
	add.s64 	%rd6, %rd1, %rd5;
	ld.global.f32 	%f2, [%rd6+4];
	st.global.f32 	[%rd6], %f2;
$L__BB3_2:
	setp.ge.s32 	%p2, %r1, %r2;
	@%p2 bra 	$L__BB3_4;
	add.s32 	%r9, %r2, %r1;
	mul.wide.s32 	%rd7, %r9, 4;
	add.s64 	%rd8, %rd1, %rd7;
	ld.global.f32 	%f3, [%rd8];
	mul.wide.s32 	%rd9, %r1, 4;
	add.s64 	%rd10, %rd1, %rd9;
	st.global.f32 	[%rd10], %f3;
	add.s32 	%r10, %r3, -1;
	mul.lo.s32 	%r11, %r10, %r2;
	mul.wide.s32 	%rd11, %r11, 4;
	add.s64 	%rd12, %rd10, %rd11;
	mov.b32 	%r12, 0;
	st.global.u32 	[%rd12], %r12;
$L__BB3_4:
	ret;

}
	// .globl	_Z14copy_uv_kernelPfS_S_S_ii
.visible .entry _Z14copy_uv_kernelPfS_S_S_ii(
	.param .u64 .ptr .align 1 _Z14copy_uv_kernelPfS_S_S_ii_param_0,
	.param .u64 .ptr .align 1 _Z14copy_uv_kernelPfS_S_S_ii_param_1,
	.param .u64 .ptr .align 1 _Z14copy_uv_kernelPfS_S_S_ii_param_2,
	.param .u64 .ptr .align 1 _Z14copy_uv_kernelPfS_S_S_ii_param_3,
	.param .u32 _Z14copy_uv_kernelPfS_S_S_ii_param_4,
	.param .u32 _Z14copy_uv_kernelPfS_S_S_ii_param_5
)
{
	.reg .pred 	%p<4>;
	.reg .b32 	%r<14>;
	.reg .b32 	%f<3>;
	.reg .b64 	%rd<14>;

	ld.param.u64 	%rd1, [_Z14copy_uv_kernelPfS_S_S_ii_param_0];
	ld.param.u64 	%rd2, [_Z14copy_uv_kernelPfS_S_S_ii_param_1];
	ld.param.u64 	%rd3, [_Z14copy_uv_kernelPfS_S_S_ii_param_2];
	ld.param.u64 	%rd4, [_Z14copy_uv_kernelPfS_S_S_ii_param_3];
	ld.param.u32 	%r3, [_Z14copy_uv_kernelPfS_S_S_ii_param_4];
	ld.param.u32 	%r4, [_Z14copy_uv_kernelPfS_S_S_ii_param_5];
	mov.u32 	%r6, %ctaid.x;
	mov.u32 	%r7, %ntid.x;
	mov.u32 	%r8, %tid.x;
	mad.lo.s32 	%r1, %r6, %r7, %r8;
	mov.u32 	%r9, %ctaid.y;
	mov.u32 	%r10, %ntid.y;
	mov.u32 	%r11, %tid.y;
	mad.lo.s32 	%r12, %r9, %r10, %r11;
	setp.ge.s32 	%p1, %r1, %r3;
	setp.ge.s32 	%p2, %r12, %r4;
	or.pred  	%p3, %p1, %p2;
	@%p3 bra 	$L__BB4_2;
	cvta.to.global.u64 	%rd5, %rd1;
	cvta.to.global.u64 	%rd6, %rd3;
	cvta.to.global.u64 	%rd7, %rd2;
	cvta.to.global.u64 	%rd8, %rd4;
	mad.lo.s32 	%r13, %r3, %r12, %r1;
	mul.wide.s32 	%rd9, %r13, 4;
	add.s64 	%rd10, %rd5, %rd9;
	ld.global.f32 	%f1, [%rd10];
	add.s64 	%rd11, %rd6, %rd9;
	st.global.f32 	[%rd11], %f1;
	add.s64 	%rd12, %rd7, %rd9;
	ld.global.f32 	%f2, [%rd12];
	add.s64 	%rd13, %rd8, %rd9;
	st.global.f32 	[%rd13], %f2;
$L__BB4_2:
	ret;

}
	// .globl	_Z17compute_uv_kernelPfS_S_S_S_iiddddd
.visible .entry _Z17compute_uv_kernelPfS_S_S_S_iiddddd(
	.param .u64 .ptr .align 1 _Z17compute_uv_kernelPfS_S_S_S_iiddddd_param_0,
	.param .u64 .ptr .align 1 _Z17compute_uv_kernelPfS_S_S_S_iiddddd_param_1,
	.param .u64 .ptr .align 1 _Z17compute_uv_kernelPfS_S_S_S_iiddddd_param_2,
	.param .u64 .ptr .align 1 _Z17compute_uv_kernelPfS_S_S_S_iiddddd_param_3,
	.param .u64 .ptr .align 1 _Z17compute_uv_kernelPfS_S_S_S_iiddddd_param_4,
	.param .u32 _Z17compute_uv_kernelPfS_S_S_S_iiddddd_param_5,
	.param .u32 _Z17compute_uv_kernelPfS_S_S_S_iiddddd_param_6,
	.param .f64 _Z17compute_uv_kernelPfS_S_S_S_iiddddd_param_7,
	.param .f64 _Z17compute_uv_kernelPfS_S_S_S_iiddddd_param_8,
	.param .f64 _Z17compute_uv_kernelPfS_S_S_S_iiddddd_param_9,
	.param .f64 _Z17compute_uv_kernelPfS_S_S_S_iiddddd_param_10,
	.param .f64 _Z17compute_uv_kernelPfS_S_S_S_iiddddd_param_11
)
{
	.reg .pred 	%p<8>;
	.reg .b32 	%r<21>;
	.reg .b32 	%f<51>;
	.reg .b64 	%rd<27>;
	.reg .b64 	%fd<50>;

	ld.param.u64 	%rd2, [_Z17compute_uv_kernelPfS_S_S_S_iiddddd_param_1];
	ld.param.u64 	%rd4, [_Z17compute_uv_kernelPfS_S_S_S_iiddddd_param_3];
	ld.param.u64 	%rd5, [_Z17compute_uv_kernelPfS_S_S_S_iiddddd_param_4];
	ld.param.u32 	%r4, [_Z17compute_uv_kernelPfS_S_S_S_iiddddd_param_5];
	ld.param.u32 	%r5, [_Z17compute_uv_kernelPfS_S_S_S_iiddddd_param_6];
	ld.param.f64 	%fd1, [_Z17compute_uv_kernelPfS_S_S_S_iiddddd_param_7];
	ld.param.f64 	%fd2, [_Z17compute_uv_kernelPfS_S_S_S_iiddddd_param_8];
	ld.param.f64 	%fd3, [_Z17compute_uv_kernelPfS_S_S_S_iiddddd_param_9];
	ld.param.f64 	%fd4, [_Z17compute_uv_kernelPfS_S_S_S_iiddddd_param_10];
	ld.param.f64 	%fd5, [_Z17compute_uv_kernelPfS_S_S_S_iiddddd_param_11];
	mov.u32 	%r7, %ctaid.x;
	mov.u32 	%r8, %ntid.x;
	mov.u32 	%r9, %tid.x;
	mad.lo.s32 	%r10, %r7, %r8, %r9;
	mov.u32 	%r11, %ctaid.y;
	mov.u32 	%r12, %ntid.y;
	mov.u32 	%r13, %tid.y;
	mad.lo.s32 	%r14, %r11, %r12, %r13;
	setp.lt.s32 	%p1, %r10, 1;
	add.s32 	%r15, %r4, -1;
	setp.ge.s32 	%p2, %r10, %r15;
	or.pred  	%p3, %p1, %p2;
	setp.eq.s32 	%p4, %r14, 0;
	or.pred  	%p5, %p4, %p3;
	add.s32 	%r16, %r5, -1;
	setp.ge.s32 	%p6, %r14, %r16;
	or.pred  	%p7, %p5, %p6;
	@%p7 bra 	$L__BB5_2;
	ld.param.u64 	%rd26, [_Z17compute_uv_kernelPfS_S_S_S_iiddddd_param_2];
	ld.param.u64 	%rd25, [_Z17compute_uv_kernelPfS_S_S_S_iiddddd_param_0];
	cvta.to.global.u64 	%rd6, %rd26;
	cvta.to.global.u64 	%rd7, %rd5;
	cvta.to.global.u64 	%rd8, %rd25;
	cvta.to.global.u64 	%rd9, %rd4;
	cvta.to.global.u64 	%rd10, %rd2;
	mul.lo.s32 	%r17, %r4, %r14;
	add.s32 	%r18, %r17, %r10;
	mul.wide.s32 	%rd11, %r18, 4;
	add.s64 	%rd12, %rd6, %rd11;
	ld.global.f32 	%f1, [%rd12];
	ld.global.f32 	%f2, [%rd12+-4];
	sub.f32 	%f3, %f1, %f2;
	mul.f32 	%f4, %f1, %f3;
	cvt.f64.f32 	%fd6, %f4;
	div.rn.f64 	%fd7, %fd6, %fd1;
	cvt.rn.f32.f64 	%f5, %fd7;
	sub.s32 	%r19, %r17, %r4;
	add.s32 	%r20, %r19, %r10;
	mul.wide.s32 	%rd13, %r20, 4;
	add.s64 	%rd14, %rd6, %rd13;
	ld.global.f32 	%f6, [%rd14];
	sub.f32 	%f7, %f1, %f6;
	mul.f32 	%f8, %f1, %f7;
	cvt.f64.f32 	%fd8, %f8;
	div.rn.f64 	%fd9, %fd8, %fd2;
	cvt.rn.f32.f64 	%f9, %fd9;
	add.s64 	%rd15, %rd7, %rd11;
	ld.global.f32 	%f10, [%rd15+4];
	ld.global.f32 	%f11, [%rd15+-4];
	sub.f32 	%f12, %f10, %f11;
	cvt.f64.f32 	%fd10, %f12;
	add.f64 	%fd11, %fd4, %fd4;
	mul.f64 	%fd12, %fd1, %fd11;
	div.rn.f64 	%fd13, %fd10, %fd12;
	cvt.rn.f32.f64 	%f13, %fd13;
	ld.global.f32 	%f14, [%rd12+4];
	add.f32 	%f15, %f1, %f1;
	sub.f32 	%f16, %f14, %f15;
	add.f32 	%f17, %f2, %f16;
	cvt.f64.f32 	%fd14, %f17;
	mul.f64 	%fd15, %fd1, %fd1;
	div.rn.f64 	%fd16, %fd14, %fd15;
	cvt.rn.f32.f64 	%f18, %fd16;
	mul.wide.s32 	%rd16, %r4, 4;
	add.s64 	%rd17, %rd12, %rd16;
	ld.global.f32 	%f19, [%rd17];
	sub.f32 	%f20, %f19, %f15;
	add.f32 	%f21, %f6, %f20;
	cvt.f64.f32 	%fd17, %f21;
	mul.f64 	%fd18, %fd2, %fd2;
	div.rn.f64 	%fd19, %fd17, %fd18;
	cvt.rn.f32.f64 	%f22, %fd19;
	cvt.f64.f32 	%fd20, %f1;
	add.f32 	%f23, %f5, %f9;
	cvt.f64.f32 	%fd21, %f23;
	mul.f64 	%fd22, %fd3, %fd21;
	sub.f64 	%fd23, %fd20, %fd22;
	cvt.f64.f32 	%fd24, %f13;
	mul.f64 	%fd25, %fd3, %fd24;
	sub.f64 	%fd26, %fd23, %fd25;
	mul.f64 	%fd27, %fd3, %fd5;
	add.f32 	%f24, %f18, %f22;
	cvt.f64.f32 	%fd28, %f24;
	fma.rn.f64 	%fd29, %fd27, %fd28, %fd26;
	cvt.rn.f32.f64 	%f25, %fd29;
	add.s64 	%rd18, %rd8, %rd11;
	st.global.f32 	[%rd18], %f25;
	add.s64 	%rd19, %rd9, %rd11;
	ld.global.f32 	%f26, [%rd19];
	ld.global.f32 	%f27, [%rd19+-4];
	sub.f32 	%f28, %f26, %f27;
	mul.f32 	%f29, %f26, %f28;
	cvt.f64.f32 	%fd30, %f29;
	div.rn.f64 	%fd31, %fd30, %fd1;
	cvt.rn.f32.f64 	%f30, %fd31;
	add.s64 	%rd20, %rd9, %rd13;
	ld.global.f32 	%f31, [%rd20];
	sub.f32 	%f32, %f26, %f31;
	mul.f32 	%f33, %f26, %f32;
	cvt.f64.f32 	%fd32, %f33;
	div.rn.f64 	%fd33, %fd32, %fd2;
	cvt.rn.f32.f64 	%f34, %fd33;
	add.s64 	%rd21, %rd15, %rd16;
	ld.global.f32 	%f35, [%rd21];
	add.s64 	%rd22, %rd7, %rd13;
	ld.global.f32 	%f36, [%rd22];
	sub.f32 	%f37, %f35, %f36;
	cvt.f64.f32 	%fd34, %f37;
	mul.f64 	%fd35, %fd2, %fd11;
	div.rn.f64 	%fd36, %fd34, %fd35;
	cvt.rn.f32.f64 	%f38, %fd36;
	ld.global.f32 	%f39, [%rd19+4];
	add.f32 	%f40, %f26, %f26;
	sub.f32 	%f41, %f39, %f40;
	add.f32 	%f42, %f27, %f41;
	cvt.f64.f32 	%fd37, %f42;
	div.rn.f64 	%fd38, %fd37, %fd15;
	cvt.rn.f32.f64 	%f43, %fd38;
	add.s64 	%rd23, %rd19, %rd16;
	ld.global.f32 	%f44, [%rd23];
	sub.f32 	%f45, %f44, %f40;
	add.f32 	%f46, %f31, %f45;
	cvt.f64.f32 	%fd39, %f46;
	div.rn.f64 	%fd40, %fd39, %fd18;
	cvt.rn.f32.f64 	%f47, %fd40;
	cvt.f64.f32 	%fd41, %f26;
	add.f32 	%f48, %f30, %f34;
	cvt.f64.f32 	%fd42, %f48;
	mul.f64 	%fd43, %fd3, %fd42;
	sub.f64 	%fd44, %fd41, %fd43;
	cvt.f64.f32 	%fd45, %f38;
	mul.f64 	%fd46, %fd3, %fd45;
	sub.f64 	%fd47, %fd44, %fd46;
	add.f32 	%f49, %f43, %f47;
	cvt.f64.f32 	%fd48, %f49;
	fma.rn.f64 	%fd49, %fd27, %fd48, %fd47;
	cvt.rn.f32.f64 	%f50, %fd49;
	add.s64 	%rd24, %rd10, %rd11;
	st.global.f32 	[%rd24], %f50;
$L__BB5_2:
	ret;

}
	// .globl	_Z25update_uv_boundary_kernelPfS_ii
.visible .entry _Z25update_uv_boundary_kernelPfS_ii(
	.param .u64 .ptr .align 1 _Z25update_uv_boundary_kernelPfS_ii_param_0,
	.param .u64 .ptr .align 1 _Z25update_uv_boundary_kernelPfS_ii_param_1,
	.param .u32 _Z25update_uv_boundary_kernelPfS_ii_param_2,
	.param .u32 _Z25update_uv_boundary_kernelPfS_ii_param_3
)
{
	.reg .pred 	%p<3>;
	.reg .b32 	%r<14>;
	.reg .b64 	%rd<17>;

	ld.param.u64 	%rd3, [_Z25update_uv_boundary_kernelPfS_ii_param_0];
	ld.param.u64 	%rd4, [_Z25update_uv_boundary_kernelPfS_ii_param_1];
	ld.param.u32 	%r2, [_Z25update_uv_boundary_kernelPfS_ii_param_2];
	ld.param.u32 	%r3, [_Z25update_uv_boundary_kernelPfS_ii_param_3];
	cvta.to.global.u64 	%rd1, %rd4;
	cvta.to.global.u64 	%rd2, %rd3;
	mov.u32 	%r4, %ctaid.x;
	mov.u32 	%r5, %ntid.x;
	mov.u32 	%r6, %tid.x;
	mad.lo.s32 	%r1, %r4, %r5, %r6;
	setp.ge.s32 	%p1, %r1, %r3;
	@%p1 bra 	$L__BB6_2;
	mul.lo.s32 	%r7, %r2, %r1;
	mul.wide.s32 	%rd5, %r7, 4;
	add.s64 	%rd6, %rd2, %rd5;
	mov.b32 	%r8, 0;
	st.global.u32 	[%rd6], %r8;
	add.s32 	%r9, %r2, -1;
	mul.wide.s32 	%rd7, %r9, 4;
	add.s64 	%rd8, %rd6, %rd7;
	st.global.u32 	[%rd8], %r8;
	add.s64 	%rd9, %rd1, %rd5;
	st.global.u32 	[%rd9], %r8;
	add.s64 	%rd10, %rd9, %rd7;
	st.global.u32 	[%rd10], %r8;
$L__BB6_2:
	setp.ge.s32 	%p2, %r1, %r2;
	@%p2 bra 	$L__BB6_4;
	mul.wide.s32 	%rd11, %r1, 4;
	add.s64 	%rd12, %rd2, %rd11;
	mov.b32 	%r10, 0;
	st.global.u32 	[%rd12], %r10;
	add.s32 	%r11, %r3, -1;
	mul.lo.s32 	%r12, %r11, %r2;
	mul.wide.s32 	%rd13, %r12, 4;
	add.s64 	%rd14, %rd12, %rd13;
	mov.b32 	%r13, 1065353216;
	st.global.u32 	[%rd14], %r13;
	add.s64 	%rd15, %rd1, %rd11;
	st.global.u32 	[%rd15], %r10;
	add.s64 	%rd16, %rd15, %rd13;
	st.global.u32 	[%rd16], %r10;
$L__BB6_4:
	ret;

}


// ===== COMPILED SASS (sm_100) =====

	.target	sm_100

	.elftype	@"ET_EXEC"


//--------------------- .note.nv.tkinfo           --------------------------
	.section	.note.nv.tkinfo,"",@"SHT_NOTE"
	.sectionflags	@"SHF_NOTE_NV_TKINFO"
	.tkinfo
        /*0018*/ 	.word	0x00000002
        /*0030*/ 	.string	""
        /*0030*/ 	.string	"ptxas"
        /*0030*/ 	.string	"Cuda compilation tools, release 13.0, V13.0.88"
        /*0030*/ 	.string	"Build cuda_13.0.r13.0/compiler.36424714_0"
        /*0030*/ 	.string	"-arch sm_100 -m 64 "



//--------------------- .note.nv.cuinfo           --------------------------
	.section	.note.nv.cuinfo,"",@"SHT_NOTE"
	.sectionflags	@"SHF_NOTE_NV_CUINFO"
        /*0018*/ 	.short	0x0002
        /*001a*/ 	.short	0x0064
        /*001c*/ 	.short	0x0082
	.zero		2


//--------------------- .nv.info                  --------------------------
	.section	.nv.info,"",@"SHT_CUDA_INFO"
	.align	4


	//----- nvinfo : EIATTR_REGCOUNT
	.align		4
        /*0000*/ 	.byte	0x04, 0x2f
        /*0002*/ 	.short	(.L_1 - .L_0)
	.align		4
.L_0:
        /*0004*/ 	.word	index@(_Z18init_arrays_kernelPfS_S_S_ii)
        /*0008*/ 	.word	0x0000000e


	//----- nvinfo : EIATTR_FRAME_SIZE
	.align		4
.L_1:
        /*000c*/ 	.byte	0x04, 0x11
        /*000e*/ 	.short	(.L_3 - .L_2)
	.align		4
.L_2:
        /*0010*/ 	.word	index@(_Z18init_arrays_kernelPfS_S_S_ii)
        /*0014*/ 	.word	0x00000000


	//----- nvinfo : EIATTR_REGCOUNT
	.align		4
.L_3:
        /*0018*/ 	.byte	0x04, 0x2f
        /*001a*/ 	.short	(.L_5 - .L_4)
	.align		4
.L_4:
        /*001c*/ 	.word	index@(_Z16compute_b_kernelPfS_S_iidddd)
        /*0020*/ 	.word	0x00000020


	//----- nvinfo : EIATTR_FRAME_SIZE
	.align		4
.L_5:
        /*0024*/ 	.byte	0x04, 0x11
        /*0026*/ 	.short	(.L_7 - .L_6)
	.align		4
.L_6:
        /*0028*/ 	.word	index@($__internal_2_$__cuda_sm20_div_rn_f64_full)
        /*002c*/ 	.word	0x00000000


	//----- nvinfo : EIATTR_FRAME_SIZE
	.align		4
.L_7:
        /*0030*/ 	.byte	0x04, 0x11
        /*0032*/ 	.short	(.L_9 - .L_8)
	.align		4
.L_8:
        /*0034*/ 	.word	index@(_Z16compute_b_kernelPfS_S_iidddd)
        /*0038*/ 	.word	0x00000000


	//----- nvinfo : EIATTR_REGCOUNT
	.align		4
.L_9:
        /*003c*/ 	.byte	0x04, 0x2f
        /*003e*/ 	.short	(.L_11 - .L_10)
	.align		4
.L_10:
        /*0040*/ 	.word	index@(_Z16compute_p_kernelPfS_S_iidd)
        /*0044*/ 	.word	0x0000001b


	//----- nvinfo : EIATTR_FRAME_SIZE
	.align		4
.L_11:
        /*0048*/ 	.byte	0x04, 0x11
        /*004a*/ 	.short	(.L_13 - .L_12)
	.align		4
.L_12:
        /*004c*/ 	.word	index@($__internal_1_$__cuda_sm20_dblrcp_rn_slowpath_v3)
        /*0050*/ 	.word	0x00000000


	//----- nvinfo : EIATTR_FRAME_SIZE
	.align		4
.L_13:
        /*0054*/ 	.byte	0x04, 0x11
        /*0056*/ 	.short	(.L_15 - .L_14)
	.align		4
.L_14:
        /*0058*/ 	.word	index@(_Z16compute_p_kernelPfS_S_iidd)
        /*005c*/ 	.word	0x00000000


	//----- nvinfo : EIATTR_REGCOUNT
	.align		4
.L_15:
        /*0060*/ 	.byte	0x04, 0x2f
        /*0062*/ 	.short	(.L_17 - .L_16)
	.align		4
.L_16:
        /*0064*/ 	.word	index@(_Z24update_p_boundary_kernelPfii)
        /*0068*/ 	.word	0x0000000e


	//----- nvinfo : EIATTR_FRAME_SIZE
	.align		4
.L_17:
        /*006c*/ 	.byte	0x04, 0x11
        /*006e*/ 	.short	(.L_19 - .L_18)
	.align		4
.L_18:
        /*0070*/ 	.word	index@(_Z24update_p_boundary_kernelPfii)
        /*0074*/ 	.word	0x00000000


	//----- nvinfo : EIATTR_REGCOUNT
	.align		4
.L_19:
        /*0078*/ 	.byte	0x04, 0x2f
        /*007a*/ 	.short	(.L_21 - .L_20)
	.align		4
.L_20:
        /*007c*/ 	.word	index@(_Z14copy_uv_kernelPfS_S_S_ii)
        /*0080*/ 	.word	0x0000000e


	//----- nvinfo : EIATTR_FRAME_SIZE
	.align		4
.L_21:
        /*0084*/ 	.byte	0x04, 0x11
        /*0086*/ 	.short	(.L_23 - .L_22)
	.align		4
.L_22:
        /*0088*/ 	.word	index@(_Z14copy_uv_kernelPfS_S_S_ii)
        /*008c*/ 	.word	0x00000000


	//----- nvinfo : EIATTR_REGCOUNT
	.align		4
.L_23:
        /*0090*/ 	.byte	0x04, 0x2f
        /*0092*/ 	.short	(.L_25 - .L_24)
	.align		4
.L_24:
        /*0094*/ 	.word	index@(_Z17compute_uv_kernelPfS_S_S_S_iiddddd)
        /*0098*/ 	.word	0x0000002a


	//----- nvinfo : EIATTR_FRAME_SIZE
	.align		4
.L_25:
        /*009c*/ 	.byte	0x04, 0x11
        /*009e*/ 	.short	(.L_27 - .L_26)
	.align		4
.L_26:
        /*00a0*/ 	.word	index@($__internal_0_$__cuda_sm20_div_rn_f64_full)
        /*00a4*/ 	.word	0x00000000


	//----- nvinfo : EIATTR_FRAME_SIZE
	.align		4
.L_27:
        /*00a8*/ 	.byte	0x04, 0x11
        /*00aa*/ 	.short	(.L_29 - .L_28)
	.align		4
.L_28:
        /*00ac*/ 	.word	index@(_Z17compute_uv_kernelPfS_S_S_S_iiddddd)
        /*00b0*/ 	.word	0x00000000


	//----- nvinfo : EIATTR_REGCOUNT
	.align		4
.L_29:
        /*00b4*/ 	.byte	0x04, 0x2f
        /*00b6*/ 	.short	(.L_31 - .L_30)
	.align		4
.L_30:
        /*00b8*/ 	.word	index@(_Z25update_uv_boundary_kernelPfS_ii)
        /*00bc*/ 	.word	0x00000010


	//----- nvinfo : EIATTR_FRAME_SIZE
	.align		4
.L_31:
        /*00c0*/ 	.byte	0x04, 0x11
        /*00c2*/ 	.short	(.L_33 - .L_32)
	.align		4
.L_32:
        /*00c4*/ 	.word	index@(_Z25update_uv_boundary_kernelPfS_ii)
        /*00c8*/ 	.word	0x00000000


	//----- nvinfo : EIATTR_MIN_STACK_SIZE
	.align		4
.L_33:
        /*00cc*/ 	.byte	0x04, 0x12
        /*00ce*/ 	.short	(.L_35 - .L_34)
	.align		4
.L_34:
        /*00d0*/ 	.word	index@(_Z25update_uv_boundary_kernelPfS_ii)
        /*00d4*/ 	.word	0x00000000


	//----- nvinfo : EIATTR_MIN_STACK_SIZE
	.align		4
.L_35:
        /*00d8*/ 	.byte	0x04, 0x12
        /*00da*/ 	.short	(.L_37 - .L_36)
	.align		4
.L_36:
        /*00dc*/ 	.word	index@(_Z17compute_uv_kernelPfS_S_S_S_iiddddd)
        /*00e0*/ 	.word	0x00000000


	//----- nvinfo : EIATTR_MIN_STACK_SIZE
	.align		4
.L_37:
        /*00e4*/ 	.byte	0x04, 0x12
        /*00e6*/ 	.short	(.L_39 - .L_38)
	.align		4
.L_38:
        /*00e8*/ 	.word	index@(_Z14copy_uv_kernelPfS_S_S_ii)
        /*00ec*/ 	.word	0x00000000


	//----- nvinfo : EIATTR_MIN_STACK_SIZE
	.align		4
.L_39:
        /*00f0*/ 	.byte	0x04, 0x12
        /*00f2*/ 	.short	(.L_41 - .L_40)
	.align		4
.L_40:
        /*00f4*/ 	.word	index@(_Z24update_p_boundary_kernelPfii)
        /*00f8*/ 	.word	0x00000000


	//----- nvinfo : EIATTR_MIN_STACK_SIZE
	.align		4
.L_41:
        /*00fc*/ 	.byte	0x04, 0x12
        /*00fe*/ 	.short	(.L_43 - .L_42)
	.align		4
.L_42:
        /*0100*/ 	.word	index@(_Z16compute_p_kernelPfS_S_iidd)
        /*0104*/ 	.word	0x00000000


	//----- nvinfo : EIATTR_MIN_STACK_SIZE
	.align		4
.L_43:
        /*0108*/ 	.byte	0x04, 0x12
        /*010a*/ 	.short	(.L_45 - .L_44)
	.align		4
.L_44:
        /*010c*/ 	.word	index@(_Z16compute_b_kernelPfS_S_iidddd)
        /*0110*/ 	.word	0x00000000


	//----- nvinfo : EIATTR_MIN_STACK_SIZE
	.align		4
.L_45:
        /*0114*/ 	.byte	0x04, 0x12
        /*0116*/ 	.short	(.L_47 - .L_46)
	.align		4
.L_46:
        /*0118*/ 	.word	index@(_Z18init_arrays_kernelPfS_S_S_ii)
        /*011c*/ 	.word	0x00000000
.L_47:


//--------------------- .nv.compat                --------------------------
	.section	.nv.compat,"",@"SHT_CUDA_COMPAT_INFO"
	.align	4
        /*0000*/ 	.byte	0x02, 0x09, 0x00, 0x00, 0x02, 0x02, 0x01, 0x00, 0x02, 0x05, 0x05, 0x00, 0x03, 0x07, 0x01, 0x01
        /*0010*/ 	.byte	0x02, 0x03, 0x00, 0x00, 0x02, 0x06, 0x01, 0x00, 0x04, 0x0b, 0x08, 0x00, 0x01, 0x00, 0x00, 0x00
        /*0020*/ 	.byte	0x00, 0x00, 0x00, 0x00


//--------------------- .nv.info._Z25update_uv_boundary_kernelPfS_ii --------------------------
	.section	.nv.info._Z25update_uv_boundary_kernelPfS_ii,"",@"SHT_CUDA_INFO"
	.sectionflags	@""
	.align	4


	//----- nvinfo : EIATTR_CUDA_API_VERSION
	.align		4
        /*0000*/ 	.byte	0x04, 0x37
        /*0002*/ 	.short	(.L_49 - .L_48)
.L_48:
        /*0004*/ 	.word	0x00000082


	//----- nvinfo : EIATTR_KPARAM_INFO
	.align		4
.L_49:
        /*0008*/ 	.byte	0x04, 0x17
        /*000a*/ 	.short	(.L_51 - .L_50)
.L_50:
        /*000c*/ 	.word	0x00000000
        /*0010*/ 	.short	0x0003
        /*0012*/ 	.short	0x0014
        /*0014*/ 	.byte	0x00, 0xf0, 0x11, 0x00


	//----- nvinfo : EIATTR_KPARAM_INFO
	.align		4
.L_51:
        /*0018*/ 	.byte	0x04, 0x17
        /*001a*/ 	.short	(.L_53 - .L_52)
.L_52:
        /*001c*/ 	.word	0x00000000
        /*0020*/ 	.short	0x0002
        /*0022*/ 	.short	0x0010
        /*0024*/ 	.byte	0x00, 0xf0, 0x11, 0x00


	//----- nvinfo : EIATTR_KPARAM_INFO
	.align		4
.L_53:
        /*0028*/ 	.byte	0x04, 0x17
        /*002a*/ 	.short	(.L_55 - .L_54)
.L_54:
        /*002c*/ 	.word	0x00000000
        /*0030*/ 	.short	0x0001
        /*0032*/ 	.short	0x0008
        /*0034*/ 	.byte	0x00, 0xf5, 0x21, 0x00


	//----- nvinfo : EIATTR_KPARAM_INFO
	.align		4
.L_55:
        /*0038*/ 	.byte	0x04, 0x17
        /*003a*/ 	.short	(.L_57 - .L_56)
.L_56:
        /*003c*/ 	.word	0x00000000
        /*0040*/ 	.short	0x0000
        /*0042*/ 	.short	0x0000
        /*0044*/ 	.byte	0x00, 0xf5, 0x21, 0x00


	//----- nvinfo : EIATTR_SPARSE_MMA_MASK
	.align		4
.L_57:
        /*0048*/ 	.byte	0x03, 0x50
        /*004a*/ 	.short	0x0000


	//----- nvinfo : EIATTR_MAXREG_COUNT
	.align		4
        /*004c*/ 	.byte	0x03, 0x1b
        /*004e*/ 	.short	0x00ff


	//----- nvinfo : EIATTR_MERCURY_ISA_VERSION
	.align		4
        /*0050*/ 	.byte	0x03, 0x5f
        /*0052*/ 	.short	0x0101


	//----- nvinfo : EIATTR_VRC_CTA_INIT_COUNT
	.align		4
        /*0054*/ 	.byte	0x02, 0x4a
	.zero		1
	.zero		1


	//----- nvinfo : EIATTR_EXIT_INSTR_OFFSETS
	.align		4
        /*0058*/ 	.byte	0x04, 0x1c
        /*005a*/ 	.short	(.L_59 - .L_58)


	//   ....[0]....
.L_58:
        /*005c*/ 	.word	0x000001a0


	//   ....[1]....
        /*0060*/ 	.word	0x00000280


	//----- nvinfo : EIATTR_CRS_STACK_SIZE
	.align		4
.L_59:
        /*0064*/ 	.byte	0x04, 0x1e
        /*0066*/ 	.short	(.L_61 - .L_60)
.L_60:
        /*0068*/ 	.word	0x00000000


	//----- nvinfo : EIATTR_CBANK_PARAM_SIZE
	.align		4
.L_61:
        /*006c*/ 	.byte	0x03, 0x19
        /*006e*/ 	.short	0x0018


	//----- nvinfo : EIATTR_PARAM_CBANK
	.align		4
        /*0070*/ 	.byte	0x04, 0x0a
        /*0072*/ 	.short	(.L_63 - .L_62)
	.align		4
.L_62:
        /*0074*/ 	.word	index@(.nv.constant0._Z25update_uv_boundary_kernelPfS_ii)
        /*0078*/ 	.short	0x0380
        /*007a*/ 	.short	0x0018


	//----- nvinfo : EIATTR_SW_WAR
	.align		4
.L_63:
        /*007c*/ 	.byte	0x04, 0x36
        /*007e*/ 	.short	(.L_65 - .L_64)
.L_64:
        /*0080*/ 	.word	0x00000008
.L_65:


//--------------------- .nv.info._Z17compute_uv_kernelPfS_S_S_S_iiddddd --------------------------
	.section	.nv.info._Z17compute_uv_kernelPfS_S_S_S_iiddddd,"",@"SHT_CUDA_INFO"
	.sectionflags	@""
	.align	4


	//----- nvinfo : EIATTR_CUDA_API_VERSION
	.align		4
        /*0000*/ 	.byte	0x04, 0x37
        /*0002*/ 	.short	(.L_67 - .L_66)
.L_66:
        /*0004*/ 	.word	0x00000082


	//----- nvinfo : EIATTR_KPARAM_INFO
	.align		4
.L_67:
        /*0008*/ 	.byte	0x04, 0x17
        /*000a*/ 	.short	(.L_69 - .L_68)
.L_68:
        /*000c*/ 	.word	0x00000000
        /*0010*/ 	.short	0x000b
        /*0012*/ 	.short	0x0050
        /*0014*/ 	.byte	0x00, 0xf0, 0x21, 0x00


	//----- nvinfo : EIATTR_KPARAM_INFO
	.align		4
.L_69:
        /*0018*/ 	.byte	0x04, 0x17
        /*001a*/ 	.short	(.L_71 - .L_70)
.L_70:
        /*001c*/ 	.word	0x00000000
        /*0020*/ 	.short	0x000a
        /*0022*/ 	.short	0x0048
        /*0024*/ 	.byte	0x00, 0xf0, 0x21, 0x00


	//----- nvinfo : EIATTR_KPARAM_INFO
	.align		4
.L_71:
        /*0028*/ 	.byte	0x04, 0x17
        /*002a*/ 	.short	(.L_73 - .L_72)
.L_72:
        /*002c*/ 	.word	0x00000000
        /*0030*/ 	.short	0x0009
        /*0032*/ 	.short	0x0040
        /*0034*/ 	.byte	0x00, 0xf0, 0x21, 0x00


	//----- nvinfo : EIATTR_KPARAM_INFO
	.align		4
.L_73:
        /*0038*/ 	.byte	0x04, 0x17
        /*003a*/ 	.short	(.L_75 - .L_74)
.L_74:
        /*003c*/ 	.word	0x00000000
        /*0040*/ 	.short	0x0008
        /*0042*/ 	.short	0x0038
        /*0044*/ 	.byte	0x00, 0xf0, 0x21, 0x00


	//----- nvinfo : EIATTR_KPARAM_INFO
	.align		4
.L_75:
        /*0048*/ 	.byte	0x04, 0x17
        /*004a*/ 	.short	(.L_77 - .L_76)
.L_76:
        /*004c*/ 	.word	0x00000000
        /*0050*/ 	.short	0x0007
        /*0052*/ 	.short	0x0030
        /*0054*/ 	.byte	0x00, 0xf0, 0x21, 0x00


	//----- nvinfo : EIATTR_KPARAM_INFO
	.align		4
.L_77:
        /*0058*/ 	.byte	0x04, 0x17
        /*005a*/ 	.short	(.L_79 - .L_78)
.L_78:
        /*005c*/ 	.word	0x00000000
        /*0060*/ 	.short	0x0006
        /*0062*/ 	.short	0x002c
        /*0064*/ 	.byte	0x00, 0xf0, 0x11, 0x00


	//----- nvinfo : EIATTR_KPARAM_INFO
	.align		4
.L_79:
        /*0068*/ 	.byte	0x04, 0x17
        /*006a*/ 	.short	(.L_81 - .L_80)
.L_80:
        /*006c*/ 	.word	0x00000000
        /*0070*/ 	.short	0x0005
        /*0072*/ 	.short	0x0028
        /*0074*/ 	.byte	0x00, 0xf0, 0x11, 0x00


	//----- nvinfo : EIATTR_KPARAM_INFO
	.align		4
.L_81:
        /*0078*/ 	.byte	0x04, 0x17
        /*007a*/ 	.short	(.L_83 - .L_82)
.L_82:
        /*007c*/ 	.word	0x00000000
        /*0080*/ 	.short	0x0004
        /*0082*/ 	.short	0x0020
        /*0084*/ 	.byte	0x00, 0xf5, 0x21, 0x00


	//----- nvinfo : EIATTR_KPARAM_INFO
	.align		4
.L_83:
        /*0088*/ 	.byte	0x04, 0x17
        /*008a*/ 	.short	(.L_85 - .L_84)
.L_84:
        /*008c*/ 	.word	0x00000000
        /*0090*/ 	.short	0x0003
        /*0092*/ 	.short	0x0018
        /*0094*/ 	.byte	0x00, 0xf5, 0x21, 0x00


	//----- nvinfo : EIATTR_KPARAM_INFO
	.align		4
.L_85:
        /*0098*/ 	.byte	0x04, 0x17
        /*009a*/ 	.short	(.L_87 - .L_86)
.L_86:
        /*009c*/ 	.word	0x00000000
        /*00a0*/ 	.short	0x0002
        /*00a2*/ 	.short	0x0010
        /*00a4*/ 	.byte	0x00, 0xf5, 0x21, 0x00


	//----- nvinfo : EIATTR_KPARAM_INFO
	.align		4
.L_87:
        /*00a8*/ 	.byte	0x04, 0x17
        /*00aa*/ 	.short	(.L_89 - .L_88)
.L_88:
        /*00ac*/ 	.word	0x00000000
        /*00b0*/ 	.short	0x0001
        /*00b2*/ 	.short	0x0008
        /*00b4*/ 	.byte	0x00, 0xf5, 0x21, 0x00


	//----- nvinfo : EIATTR_KPARAM_INFO
	.align		4
.L_89:
        /*00b8*/ 	.byte	0x04, 0x17
        /*00ba*/ 	.short	(.L_91 - .L_90)
.L_90:
        /*00bc*/ 	.word	0x00000000
        /*00c0*/ 	.short	0x0000
        /*00c2*/ 	.short	0x0000
        /*00c4*/ 	.byte	0x00, 0xf5, 0x21, 0x00


	//----- nvinfo : EIATTR_SPARSE_MMA_MASK
	.align		4
.L_91:
        /*00c8*/ 	.byte	0x03, 0x50
        /*00ca*/ 	.short	0x0000


	//----- nvinfo : EIATTR_MAXREG_COUNT
	.align		4
        /*00cc*/ 	.byte	0x03, 0x1b
        /*00ce*/ 	.short	0x00ff


	//----- nvinfo : EIATTR_MERCURY_ISA_VERSION
	.align		4
        /*00d0*/ 	.byte	0x03, 0x5f
        /*00d2*/ 	.short	0x0101


	//----- nvinfo : EIATTR_VRC_CTA_INIT_COUNT
	.align		4
        /*00d4*/ 	.byte	0x02, 0x4a
	.zero		1
	.zero		1


	//----- nvinfo : EIATTR_EXIT_INSTR_OFFSETS
	.align		4
        /*00d8*/ 	.byte	0x04, 0x1c
        /*00da*/ 	.short	(.L_93 - .L_92)


	//   ....[0]....
.L_92:
        /*00dc*/ 	.word	0x00000100


	//   ....[1]....
        /*00e0*/ 	.word	0x000015e0


	//----- nvinfo : EIATTR_CRS_STACK_SIZE
	.align		4
.L_93:
        /*00e4*/ 	.byte	0x04, 0x1e
        /*00e6*/ 	.short	(.L_95 - .L_94)
.L_94:
        /*00e8*/ 	.word	0x00000000


	//----- nvinfo : EIATTR_CBANK_PARAM_SIZE
	.align		4
.L_95:
        /*00ec*/ 	.byte	0x03, 0x19
        /*00ee*/ 	.short	0x0058


	//----- nvinfo : EIATTR_PARAM_CBANK
	.align		4
        /*00f0*/ 	.byte	0x04, 0x0a
        /*00f2*/ 	.short	(.L_97 - .L_96)
	.align		4
.L_96:
        /*00f4*/ 	.word	index@(.nv.constant0._Z17compute_uv_kernelPfS_S_S_S_iiddddd)
        /*00f8*/ 	.short	0x0380
        /*00fa*/ 	.short	0x0058


	//----- nvinfo : EIATTR_SW_WAR
	.align		4
.L_97:
        /*00fc*/ 	.byte	0x04, 0x36
        /*00fe*/ 	.short	(.L_99 - .L_98)
.L_98:
        /*0100*/ 	.word	0x00000008
.L_99:


//--------------------- .nv.info._Z14copy_uv_kernelPfS_S_S_ii --------------------------
	.section	.nv.info._Z14copy_uv_kernelPfS_S_S_ii,"",@"SHT_CUDA_INFO"
	.sectionflags	@""
	.align	4


	//----- nvinfo : EIATTR_CUDA_API_VERSION
	.align		4
        /*0000*/ 	.byte	0x04, 0x37
        /*0002*/ 	.short	(.L_101 - .L_100)
.L_100:
        /*0004*/ 	.word	0x00000082


	//----- nvinfo : EIATTR_KPARAM_INFO
	.align		4
.L_101:
        /*0008*/ 	.byte	0x04, 0x17
        /*000a*/ 	.short	(.L_103 - .L_102)
.L_102:
        /*000c*/ 	.word	0x00000000
        /*0010*/ 	.short	0x0005
        /*0012*/ 	.short	0x0024
        /*0014*/ 	.byte	0x00, 0xf0, 0x11, 0x00


	//----- nvinfo : EIATTR_KPARAM_INFO
	.align		4
.L_103:
        /*0018*/ 	.byte	0x04, 0x17
        /*001a*/ 	.short	(.L_105 - .L_104)
.L_104:
        /*001c*/ 	.word	0x00000000
        /*0020*/ 	.short	0x0004
        /*0022*/ 	.short	0x0020
        /*0024*/ 	.byte	0x00, 0xf0, 0x11, 0x00


	//----- nvinfo : EIATTR_KPARAM_INFO
	.align		4
.L_105:
        /*0028*/ 	.byte	0x04, 0x17
        /*002a*/ 	.short	(.L_107 - .L_106)
.L_106:
        /*002c*/ 	.word	0x00000000
        /*0030*/ 	.short	0x0003
        /*0032*/ 	.short	0x0018
        /*0034*/ 	.byte	0x00, 0xf5, 0x21, 0x00


	//----- nvinfo : EIATTR_KPARAM_INFO
	.align		4
.L_107:
        /*0038*/ 	.byte	0x04, 0x17
        /*003a*/ 	.short	(.L_109 - .L_108)
.L_108:
        /*003c*/ 	.word	0x00000000
        /*0040*/ 	.short	0x0002
        /*0042*/ 	.short	0x0010
        /*0044*/ 	.byte	0x00, 0xf5, 0x21, 0x00


	//----- nvinfo : EIATTR_KPARAM_INFO
	.align		4
.L_109:
        /*0048*/ 	.byte	0x04, 0x17
        /*004a*/ 	.short	(.L_111 - .L_110)
.L_110:
        /*004c*/ 	.word	0x00000000
        /*0050*/ 	.short	0x0001
        /*0052*/ 	.short	0x0008
        /*0054*/ 	.byte	0x00, 0xf5, 0x21, 0x00


	//----- nvinfo : EIATTR_KPARAM_INFO
	.align		4
.L_111:
        /*0058*/ 	.byte	0x04, 0x17
        /*005a*/ 	.short	(.L_113 - .L_112)
.L_112:
        /*005c*/ 	.word	0x00000000
        /*0060*/ 	.short	0x0000
        /*0062*/ 	.short	0x0000
        /*0064*/ 	.byte	0x00, 0xf5, 0x21, 0x00


	//----- nvinfo : EIATTR_SPARSE_MMA_MASK
	.align		4
.L_113:
        /*0068*/ 	.byte	0x03, 0x50
        /*006a*/ 	.short	0x0000


	//----- nvinfo : EIATTR_MAXREG_COUNT
	.align		4
        /*006c*/ 	.byte	0x03, 0x1b
        /*006e*/ 	.short	0x00ff


	//----- nvinfo : EIATTR_MERCURY_ISA_VERSION
	.align		4
        /*0070*/ 	.byte	0x03, 0x5f
        /*0072*/ 	.short	0x0101


	//----- nvinfo : EIATTR_VRC_CTA_INIT_COUNT
	.align		4
        /*0074*/ 	.byte	0x02, 0x4a
	.zero		1
	.zero		1


	//----- nvinfo : EIATTR_EXIT_INSTR_OFFSETS
	.align		4
        /*0078*/ 	.byte	0x04, 0x1c
        /*007a*/ 	.short	(.L_115 - .L_114)


	//   ....[0]....
.L_114:
        /*007c*/ 	.word	0x000000c0


	//   ....[1]....
        /*0080*/ 	.word	0x000001b0


	//----- nvinfo : EIATTR_CBANK_PARAM_SIZE
	.align		4
.L_115:
        /*0084*/ 	.byte	0x03, 0x19
        /*0086*/ 	.short	0x0028


	//----- nvinfo : EIATTR_PARAM_CBANK
	.align		4
        /*0088*/ 	.byte	0x04, 0x0a
        /*008a*/ 	.short	(.L_117 - .L_116)
	.align		4
.L_116:
        /*008c*/ 	.word	index@(.nv.constant0._Z14copy_uv_kernelPfS_S_S_ii)
        /*0090*/ 	.short	0x0380
        /*0092*/ 	.short	0x0028


	//----- nvinfo : EIATTR_SW_WAR
	.align		4
.L_117:
        /*0094*/ 	.byte	0x04, 0x36
        /*0096*/ 	.short	(.L_119 - .L_118)
.L_118:
        /*0098*/ 	.word	0x00000008
.L_119:


//--------------------- .nv.info._Z24update_p_boundary_kernelPfii --------------------------
	.section	.nv.info._Z24update_p_boundary_kernelPfii,"",@"SHT_CUDA_INFO"
	.sectionflags	@""
	.align	4


	//----- nvinfo : EIATTR_CUDA_API_VERSION
	.align		4
        /*0000*/ 	.byte	0x04, 0x37
        /*0002*/ 	.short	(.L_121 - .L_120)
.L_120:
        /*0004*/ 	.word	0x00000082


	//----- nvinfo : EIATTR_KPARAM_INFO
	.align		4
.L_121:
        /*0008*/ 	.byte	0x04, 0x17
        /*000a*/ 	.short	(.L_123 - .L_122)
.L_122:
        /*000c*/ 	.word	0x00000000
        /*0010*/ 	.short	0x0002
        /*0012*/ 	.short	0x000c
        /*0014*/ 	.byte	0x00, 0xf0, 0x11, 0x00


	//----- nvinfo : EIATTR_KPARAM_INFO
	.align		4
.L_123:
        /*0018*/ 	.byte	0x04, 0x17
        /*001a*/ 	.short	(.L_125 - .L_124)
.L_124:
        /*001c*/ 	.word	0x00000000
        /*0020*/ 	.short	0x0001
        /*0022*/ 	.short	0x0008
        /*0024*/ 	.byte	0x00, 0xf0, 0x11, 0x00


	//----- nvinfo : EIATTR_KPARAM_INFO
	.align		4
.L_125:
        /*0028*/ 	.byte	0x04, 0x17
        /*002a*/ 	.short	(.L_127 - .L_126)
.L_126:
        /*002c*/ 	.word	0x00000000
        /*0030*/ 	.short	0x0000
        /*0032*/ 	.short	0x0000
        /*0034*/ 	.byte	0x00, 0xf5, 0x21, 0x00


	//----- nvinfo : EIATTR_SPARSE_MMA_MASK
	.align		4
.L_127:
        /*0038*/ 	.byte	0x03, 0x50
        /*003a*/ 	.short	0x0000


	//----- nvinfo : EIATTR_MAXREG_COUNT
	.align		4
        /*003c*/ 	.byte	0x03, 0x1b
        /*003e*/ 	.short	0x00ff


	//----- nvinfo : EIATTR_MERCURY_ISA_VERSION
	.align		4
        /*0040*/ 	.byte	0x03, 0x5f
        /*0042*/ 	.short	0x0101


	//----- nvinfo : EIATTR_VRC_CTA_INIT_COUNT
	.align		4
        /*0044*/ 	.byte	0x02, 0x4a
	.zero		1
	.zero		1


	//----- nvinfo : EIATTR_EXIT_INSTR_OFFSETS
	.align		4
        /*0048*/ 	.byte	0x04, 0x1c
        /*004a*/ 	.short	(.L_129 - .L_128)


	//   ....[0]....
.L_128:
        /*004c*/ 	.word	0x00000170


	//   ....[1]....
        /*0050*/ 	.word	0x00000220


	//----- nvinfo : EIATTR_CRS_STACK_SIZE
	.align		4
.L_129:
        /*0054*/ 	.byte	0x04, 0x1e
        /*0056*/ 	.short	(.L_131 - .L_130)
.L_130:
        /*0058*/ 	.word	0x00000000


	//----- nvinfo : EIATTR_CBANK_PARAM_SIZE
	.align		4
.L_131:
        /*005c*/ 	.byte	0x03, 0x19
        /*005e*/ 	.short	0x0010


	//----- nvinfo : EIATTR_PARAM_CBANK
	.align		4
        /*0060*/ 	.byte	0x04, 0x0a
        /*0062*/ 	.short	(.L_133 - .L_132)
	.align		4
.L_132:
        /*0064*/ 	.word	index@(.nv.constant0._Z24update_p_boundary_kernelPfii)
        /*0068*/ 	.short	0x0380
        /*006a*/ 	.short	0x0010


	//----- nvinfo : EIATTR_SW_WAR
	.align		4
.L_133:
        /*006c*/ 	.byte	0x04, 0x36
        /*006e*/ 	.short	(.L_135 - .L_134)
.L_134:
        /*0070*/ 	.word	0x00000008
.L_135:


//--------------------- .nv.info._Z16compute_p_kernelPfS_S_iidd --------------------------
	.section	.nv.info._Z16compute_p_kernelPfS_S_iidd,"",@"SHT_CUDA_INFO"
	.sectionflags	@""
	.align	4


	//----- nvinfo : EIATTR_CUDA_API_VERSION
	.align		4
        /*0000*/ 	.byte	0x04, 0x37
        /*0002*/ 	.short	(.L_137 - .L_136)
.L_136:
        /*0004*/ 	.word	0x00000082


	//----- nvinfo : EIATTR_KPARAM_INFO
	.align		4
.L_137:
        /*0008*/ 	.byte	0x04, 0x17
        /*000a*/ 	.short	(.L_139 - .L_138)
.L_138:
        /*000c*/ 	.word	0x00000000
        /*0010*/ 	.short	0x0006
        /*0012*/ 	.short	0x0028
        /*0014*/ 	.byte	0x00, 0xf0, 0x21, 0x00


	//----- nvinfo : EIATTR_KPARAM_INFO
	.align		4
.L_139:
        /*0018*/ 	.byte	0x04, 0x17
        /*001a*/ 	.short	(.L_141 - .L_140)
.L_140:
        /*001c*/ 	.word	0x00000000
        /*0020*/ 	.short	0x0005
        /*0022*/ 	.short	0x0020
        /*0024*/ 	.byte	0x00, 0xf0, 0x21, 0x00


	//----- nvinfo : EIATTR_KPARAM_INFO
	.align		4
.L_141:
        /*0028*/ 	.byte	0x04, 0x17
        /*002a*/ 	.short	(.L_143 - .L_142)
.L_142:
        /*002c*/ 	.word	0x00000000
        /*0030*/ 	.short	0x0004
        /*0032*/ 	.short	0x001c
        /*0034*/ 	.byte	0x00, 0xf0, 0x11, 0x00


	//----- nvinfo : EIATTR_KPARAM_INFO
	.align		4
.L_143:
        /*0038*/ 	.byte	0x04, 0x17
        /*003a*/ 	.short	(.L_145 - .L_144)
.L_144:
        /*003c*/ 	.word	0x00000000
        /*0040*/ 	.short	0x0003
        /*0042*/ 	.short	0x0018
        /*0044*/ 	.byte	0x00, 0xf0, 0x11, 0x00


	//----- nvinfo : EIATTR_KPARAM_INFO
	.align		4
.L_145:
        /*0048*/ 	.byte	0x04, 0x17
        /*004a*/ 	.short	(.L_147 - .L_146)
.L_146:
        /*004c*/ 	.word	0x00000000
        /*0050*/ 	.short	0x0002
        /*0052*/ 	.short	0x0010
        /*0054*/ 	.byte	0x00, 0xf5, 0x21, 0x00


	//----- nvinfo : EIATTR_KPARAM_INFO
	.align		4
.L_147:
        /*0058*/ 	.byte	0x04, 0x17
        /*005a*/ 	.short	(.L_149 - .L_148)
.L_148:
        /*005c*/ 	.word	0x00000000
        /*0060*/ 	.short	0x0001
        /*0062*/ 	.short	0x0008
        /*0064*/ 	.byte	0x00, 0xf5, 0x21, 0x00


	//----- nvinfo : EIATTR_KPARAM_INFO
	.align		4
.L_149:
        /*0068*/ 	.byte	0x04, 0x17
        /*006a*/ 	.short	(.L_151 - .L_150)
.L_150:
        /*006c*/ 	.word	0x00000000
        /*0070*/ 	.short	0x0000
        /*0072*/ 	.short	0x0000
        /*0074*/ 	.byte	0x00, 0xf5, 0x21, 0x00


	//----- nvinfo : EIATTR_SPARSE_MMA_MASK
	.align		4
.L_151:
        /*0078*/ 	.byte	0x03, 0x50
        /*007a*/ 	.short	0x0000


	//----- nvinfo : EIATTR_MAXREG_COUNT
	.align		4
        /*007c*/ 	.byte	0x03, 0x1b
        /*007e*/ 	.short	0x00ff


	//----- nvinfo : EIATTR_MERCURY_ISA_VERSION
	.align		4
        /*0080*/ 	.byte	0x03, 0x5f
        /*0082*/ 	.short	0x0101


	//----- nvinfo : EIATTR_VRC_CTA_INIT_COUNT
	.align		4
        /*0084*/ 	.byte	0x02, 0x4a
	.zero		1
	.zero		1


	//----- nvinfo : EIATTR_EXIT_INSTR_OFFSETS
	.align		4
        /*0088*/ 	.byte	0x04, 0x1c
        /*008a*/ 	.short	(.L_153 - .L_152)


	//   ....[0]....
.L_152:
        /*008c*/ 	.word	0x00000100


	//   ....[1]....
        /*0090*/ 	.word	0x000004a0


	//----- nvinfo : EIATTR_CRS_STACK_SIZE
	.align		4
.L_153:
        /*0094*/ 	.byte	0x04, 0x1e
        /*0096*/ 	.short	(.L_155 - .L_154)
.L_154:
        /*0098*/ 	.word	0x00000000


	//----- nvinfo : EIATTR_CBANK_PARAM_SIZE
	.align		4
.L_155:
        /*009c*/ 	.byte	0x03, 0x19
        /*009e*/ 	.short	0x0030


	//----- nvinfo : EIATTR_PARAM_CBANK
	.align		4
        /*00a0*/ 	.byte	0x04, 0x0a
        /*00a2*/ 	.short	(.L_157 - .L_156)
	.align		4
.L_156:
        /*00a4*/ 	.word	index@(.nv.constant0._Z16compute_p_kernelPfS_S_iidd)
        /*00a8*/ 	.short	0x0380
        /*00aa*/ 	.short	0x0030


	//----- nvinfo : EIATTR_SW_WAR
	.align		4
.L_157:
        /*00ac*/ 	.byte	0x04, 0x36
        /*00ae*/ 	.short	(.L_159 - .L_158)
.L_158:
        /*00b0*/ 	.word	0x00000008
.L_159:


//--------------------- .nv.info._Z16compute_b_kernelPfS_S_iidddd --------------------------
	.section	.nv.info._Z16compute_b_kernelPfS_S_iidddd,"",@"SHT_CUDA_INFO"
	.sectionflags	@""
	.align	4


	//----- nvinfo : EIATTR_CUDA_API_VERSION
	.align		4
        /*0000*/ 	.byte	0x04, 0x37
        /*0002*/ 	.short	(.L_161 - .L_160)
.L_160:
        /*0004*/ 	.word	0x00000082


	//----- nvinfo : EIATTR_KPARAM_INFO
	.align		4
.L_161:
        /*0008*/ 	.byte	0x04, 0x17
        /*000a*/ 	.short	(.L_163 - .L_162)
.L_162:
        /*000c*/ 	.word	0x00000000
        /*0010*/ 	.short	0x0008
        /*0012*/ 	.short	0x0038
        /*0014*/ 	.byte	0x00, 0xf0, 0x21, 0x00


	//----- nvinfo : EIATTR_KPARAM_INFO
	.align		4
.L_163:
        /*0018*/ 	.byte	0x04, 0x17
        /*001a*/ 	.short	(.L_165 - .L_164)
.L_164:
        /*001c*/ 	.word	0x00000000
        /*0020*/ 	.short	0x0007
        /*0022*/ 	.short	0x0030
        /*0024*/ 	.byte	0x00, 0xf0, 0x21, 0x00


	//----- nvinfo : EIATTR_KPARAM_INFO
	.align		4
.L_165:
        /*0028*/ 	.byte	0x04, 0x17
        /*002a*/ 	.short	(.L_167 - .L_166)
.L_166:
        /*002c*/ 	.word	0x00000000
        /*0030*/ 	.short	0x0006
        /*0032*/ 	.short	0x0028
        /*0034*/ 	.byte	0x00, 0xf0, 0x21, 0x00


	//----- nvinfo : EIATTR_KPARAM_INFO
	.align		4
.L_167:
        /*0038*/ 	.byte	0x04, 0x17
        /*003a*/ 	.short	(.L_169 - .L_168)
.L_168:
        /*003c*/ 	.word	0x00000000
        /*0040*/ 	.short	0x0005
        /*0042*/ 	.short	0x0020
        /*0044*/ 	.byte	0x00, 0xf0, 0x21, 0x00


	//----- nvinfo : EIATTR_KPARAM_INFO
	.align		4
.L_169:
        /*0048*/ 	.byte	0x04, 0x17
        /*004a*/ 	.short	(.L_171 - .L_170)
.L_170:
        /*004c*/ 	.word	0x00000000
        /*0050*/ 	.short	0x0004
        /*0052*/ 	.short	0x001c
        /*0054*/ 	.byte	0x00, 0xf0, 0x11, 0x00


	//----- nvinfo : EIATTR_KPARAM_INFO
	.align		4
.L_171:
        /*0058*/ 	.byte	0x04, 0x17
        /*005a*/ 	.short	(.L_173 - .L_172)
.L_172:
        /*005c*/ 	.word	0x00000000
        /*0060*/ 	.short	0x0003
        /*0062*/ 	.short	0x0018
        /*0064*/ 	.byte	0x00, 0xf0, 0x11, 0x00


	//----- nvinfo : EIATTR_KPARAM_INFO
	.align		4
.L_173:
        /*0068*/ 	.byte	0x04, 0x17
        /*006a*/ 	.short	(.L_175 - .L_174)
.L_174:
        /*006c*/ 	.word	0x00000000
        /*0070*/ 	.short	0x0002
        /*0072*/ 	.short	0x0010
        /*0074*/ 	.byte	0x00, 0xf5, 0x21, 0x00


	//----- nvinfo : EIATTR_KPARAM_INFO
	.align		4
.L_175:
        /*0078*/ 	.byte	0x04, 0x17
        /*007a*/ 	.short	(.L_177 - .L_176)
.L_176:
        /*007c*/ 	.word	0x00000000
        /*0080*/ 	.short	0x0001
        /*0082*/ 	.short	0x0008
        /*0084*/ 	.byte	0x00, 0xf5, 0x21, 0x00


	//----- nvinfo : EIATTR_KPARAM_INFO
	.align		4
.L_177:
        /*0088*/ 	.byte	0x04, 0x17
        /*008a*/ 	.short	(.L_179 - .L_178)
.L_178:
        /*008c*/ 	.word	0x00000000
        /*0090*/ 	.short	0x0000
        /*0092*/ 	.short	0x0000
        /*0094*/ 	.byte	0x00, 0xf5, 0x21, 0x00


	//----- nvinfo : EIATTR_SPARSE_MMA_MASK
	.align		4
.L_179:
        /*0098*/ 	.byte	0x03, 0x50
        /*009a*/ 	.short	0x0000


	//----- nvinfo : EIATTR_MAXREG_COUNT
	.align		4
        /*009c*/ 	.byte	0x03, 0x1b
        /*009e*/ 	.short	0x00ff


	//----- nvinfo : EIATTR_MERCURY_ISA_VERSION
	.align		4
        /*00a0*/ 	.byte	0x03, 0x5f
        /*00a2*/ 	.short	0x0101


	//----- nvinfo : EIATTR_VRC_CTA_INIT_COUNT
	.align		4
        /*00a4*/ 	.byte	0x02, 0x4a
	.zero		1
	.zero		1


	//----- nvinfo : EIATTR_EXIT_INSTR_OFFSETS
	.align		4
        /*00a8*/ 	.byte	0x04, 0x1c
        /*00aa*/ 	.short	(.L_181 - .L_180)


	//   ....[0]....
.L_180:
        /*00ac*/ 	.word	0x00000100


	//   ....[1]....
        /*00b0*/ 	.word	0x00000b70


	//----- nvinfo : EIATTR_CRS_STACK_SIZE
	.align		4
.L_181:
        /*00b4*/ 	.byte	0x04, 0x1e
        /*00b6*/ 	.short	(.L_183 - .L_182)
.L_182:
        /*00b8*/ 	.word	0x00000000


	//----- nvinfo : EIATTR_CBANK_PARAM_SIZE
	.align		4
.L_183:
        /*00bc*/ 	.byte	0x03, 0x19
        /*00be*/ 	.short	0x0040


	//----- nvinfo : EIATTR_PARAM_CBANK
	.align		4
        /*00c0*/ 	.byte	0x04, 0x0a
        /*00c2*/ 	.short	(.L_185 - .L_184)
	.align		4
.L_184:
        /*00c4*/ 	.word	index@(.nv.constant0._Z16compute_b_kernelPfS_S_iidddd)
        /*00c8*/ 	.short	0x0380
        /*00ca*/ 	.short	0x0040


	//----- nvinfo : EIATTR_SW_WAR
	.align		4
.L_185:
        /*00cc*/ 	.byte	0x04, 0x36
        /*00ce*/ 	.short	(.L_187 - .L_186)
.L_186:
        /*00d0*/ 	.word	0x00000008
.L_187:


//--------------------- .nv.info._Z18init_arrays_kernelPfS_S_S_ii --------------------------
	.section	.nv.info._Z18init_arrays_kernelPfS_S_S_ii,"",@"SHT_CUDA_INFO"
	.sectionflags	@""
	.align	4


	//----- nvinfo : EIATTR_CUDA_API_VERSION
	.align		4
        /*0000*/ 	.byte	0x04, 0x37
        /*0002*/ 	.short	(.L_189 - .L_188)
.L_188:
        /*0004*/ 	.word	0x00000082


	//----- nvinfo : EIATTR_KPARAM_INFO
	.align		4
.L_189:
        /*0008*/ 	.byte	0x04, 0x17
        /*000a*/ 	.short	(.L_191 - .L_190)
.L_190:
        /*000c*/ 	.word	0x00000000
        /*0010*/ 	.short	0x0005
        /*0012*/ 	.short	0x0024
        /*0014*/ 	.byte	0x00, 0xf0, 0x11, 0x00


	//----- nvinfo : EIATTR_KPARAM_INFO
	.align		4
.L_191:
        /*0018*/ 	.byte	0x04, 0x17
        /*001a*/ 	.short	(.L_193 - .L_192)
.L_192:
        /*001c*/ 	.word	0x00000000
        /*0020*/ 	.short	0x0004
        /*0022*/ 	.short	0x0020
        /*0024*/ 	.byte	0x00, 0xf0, 0x11, 0x00


	//----- nvinfo : EIATTR_KPARAM_INFO
	.align		4
.L_193:
        /*0028*/ 	.byte	0x04, 0x17
        /*002a*/ 	.short	(.L_195 - .L_194)
.L_194:
        /*002c*/ 	.word	0x00000000
        /*0030*/ 	.short	0x0003
        /*0032*/ 	.short	0x0018
        /*0034*/ 	.byte	0x00, 0xf5, 0x21, 0x00


	//----- nvinfo : EIATTR_KPARAM_INFO
	.align		4
.L_195:
        /*0038*/ 	.byte	0x04, 0x17
        /*003a*/ 	.short	(.L_197 - .L_196)
.L_196:
        /*003c*/ 	.word	0x00000000
        /*0040*/ 	.short	0x0002
        /*0042*/ 	.short	0x0010
        /*0044*/ 	.byte	0x00, 0xf5, 0x21, 0x00


	//----- nvinfo : EIATTR_KPARAM_INFO
	.align		4
.L_197:
        /*0048*/ 	.byte	0x04, 0x17
        /*004a*/ 	.short	(.L_199 - .L_198)
.L_198:
        /*004c*/ 	.word	0x00000000
        /*0050*/ 	.short	0x0001
        /*0052*/ 	.short	0x0008
        /*0054*/ 	.byte	0x00, 0xf5, 0x21, 0x00


	//----- nvinfo : EIATTR_KPARAM_INFO
	.align		4
.L_199:
        /*0058*/ 	.byte	0x04, 0x17
        /*005a*/ 	.short	(.L_201 - .L_200)
.L_200:
        /*005c*/ 	.word	0x00000000
        /*0060*/ 	.short	0x0000
        /*0062*/ 	.short	0x0000
        /*0064*/ 	.byte	0x00, 0xf5, 0x21, 0x00


	//----- nvinfo : EIATTR_SPARSE_MMA_MASK
	.align		4
.L_201:
        /*0068*/ 	.byte	0x03, 0x50
        /*006a*/ 	.short	0x0000


	//----- nvinfo : EIATTR_MAXREG_COUNT
	.align		4
        /*006c*/ 	.byte	0x03, 0x1b
        /*006e*/ 	.short	0x00ff


	//----- nvinfo : EIATTR_MERCURY_ISA_VERSION
	.align		4
        /*0070*/ 	.byte	0x03, 0x5f
        /*0072*/ 	.short	0x0101


	//----- nvinfo : EIATTR_VRC_CTA_INIT_COUNT
	.align		4
        /*0074*/ 	.byte	0x02, 0x4a
	.zero		1
	.zero		1


	//----- nvinfo : EIATTR_EXIT_INSTR_OFFSETS
	.align		4
        /*0078*/ 	.byte	0x04, 0x1c
        /*007a*/ 	.short	(.L_203 - .L_202)


	//   ....[0]....
.L_202:
        /*007c*/ 	.word	0x000000c0


	//   ....[1]....
        /*0080*/ 	.word	0x000001b0


	//----- nvinfo : EIATTR_CBANK_PARAM_SIZE
	.align		4
.L_203:
        /*0084*/ 	.byte	0x03, 0x19
        /*0086*/ 	.short	0x0028


	//----- nvinfo : EIATTR_PARAM_CBANK
	.align		4
        /*0088*/ 	.byte	0x04, 0x0a
        /*008a*/ 	.short	(.L_205 - .L_204)
	.align		4
.L_204:
        /*008c*/ 	.word	index@(.nv.constant0._Z18init_arrays_kernelPfS_S_S_ii)
        /*0090*/ 	.short	0x0380
        /*0092*/ 	.short	0x0028


	//----- nvinfo : EIATTR_SW_WAR
	.align		4
.L_205:
        /*0094*/ 	.byte	0x04, 0x36
        /*0096*/ 	.short	(.L_207 - .L_206)
.L_206:
        /*0098*/ 	.word	0x00000008
.L_207:


//--------------------- .nv.callgraph             --------------------------
	.section	.nv.callgraph,"",@"SHT_CUDA_CALLGRAPH"
	.align	4
	.sectionentsize	8
	.align		4
        /*0000*/ 	.word	0x00000000
	.align		4
        /*0004*/ 	.word	0xffffffff
	.align		4
        /*0008*/ 	.word	0x00000000
	.align		4
        /*000c*/ 	.word	0xfffffffe
	.align		4
        /*0010*/ 	.word	0x00000000
	.align		4
        /*0014*/ 	.word	0xfffffffd
	.align		4
        /*0018*/ 	.word	0x00000000
	.align		4
        /*001c*/ 	.word	0xfffffffc


//--------------------- .text._Z25update_uv_boundary_kernelPfS_ii --------------------------
	.section	.text._Z25update_uv_boundary_kernelPfS_ii,"ax",@progbits
	.align	128
        .global         _Z25update_uv_boundary_kernelPfS_ii
        .type           _Z25update_uv_boundary_kernelPfS_ii,@function
        .size           _Z25update_uv_boundary_kernelPfS_ii,(.L_x_58 - _Z25update_uv_boundary_kernelPfS_ii)
        .other          _Z25update_uv_boundary_kernelPfS_ii,@"STO_CUDA_ENTRY STV_DEFAULT"
_Z25update_uv_boundary_kernelPfS_ii:
.text._Z25update_uv_boundary_kernelPfS_ii:
[----:B------:R-:W-:Y:S01]  /*0000*/  LDC R1, c[0x0][0x37c] ;  /* 0x0000df00ff017b82 */ /* 0x000fe20000000800 */
[----:B------:R-:W0:Y:S07]  /*0010*/  S2R R0, SR_TID.X ;  /* 0x0000000000007919 */ /* 0x000e2e0000002100 */
[----:B------:R-:W0:Y:S01]  /*0020*/  S2UR UR4, SR_CTAID.X ;  /* 0x00000000000479c3 */ /* 0x000e220000002500 */
[----:B------:R-:W1:Y:S01]  /*0030*/  LDCU UR5, c[0x0][0x394] ;  /* 0x00007280ff0577ac */ /* 0x000e620008000800 */
[----:B------:R-:W-:Y:S01]  /*0040*/  BSSY.RECONVERGENT B0, `(.L_x_0) ;  /* 0x0000015000007945 */ /* 0x000fe20003800200 */
[----:B------:R-:W2:Y:S05]  /*0050*/  LDCU.64 UR6, c[0x0][0x358] ;  /* 0x00006b00ff0677ac */ /* 0x000eaa0008000a00 */
[----:B------:R-:W0:Y:S08]  /*0060*/  LDC R9, c[0x0][0x360] ;  /* 0x0000d800ff097b82 */ /* 0x000e300000000800 */
[----:B------:R-:W3:Y:S01]  /*0070*/  LDC R8, c[0x0][0x390] ;  /* 0x0000e400ff087b82 */ /* 0x000ee20000000800 */
[----:B0-----:R-:W-:-:S05]  /*0080*/  IMAD R9, R9, UR4, R0 ;  /* 0x0000000409097c24 */ /* 0x001fca000f8e0200 */
[C---:B-1----:R-:W-:Y:S02]  /*0090*/  ISETP.GE.AND P0, PT, R9.reuse, UR5, PT ;  /* 0x0000000509007c0c */ /* 0x042fe4000bf06270 */
[----:B---3--:R-:W-:-:S11]  /*00a0*/  ISETP.GE.AND P1, PT, R9, R8, PT ;  /* 0x000000080900720c */ /* 0x008fd60003f26270 */
[----:B--2---:R-:W-:Y:S05]  /*00b0*/  @P0 BRA `(.L_x_1) ;  /* 0x0000000000340947 */ /* 0x004fea0003800000 */
[----:B------:R-:W0:Y:S08]  /*00c0*/  LDC R0, c[0x0][0x390] ;  /* 0x0000e400ff007b82 */ /* 0x000e300000000800 */
[----:B------:R-:W1:Y:S08]  /*00d0*/  LDC.64 R2, c[0x0][0x380] ;  /* 0x0000e000ff027b82 */ /* 0x000e700000000a00 */
[----:B------:R-:W2:Y:S01]  /*00e0*/  LDC.64 R4, c[0x0][0x388] ;  /* 0x0000e200ff047b82 */ /* 0x000ea20000000a00 */
[----:B0-----:R-:W-:Y:S01]  /*00f0*/  IMAD R7, R9, R0, RZ ;  /* 0x0000000009077224 */ /* 0x001fe200078e02ff */
[----:B------:R-:W-:-:S03]  /*0100*/  IADD3 R11, PT, PT, R0, -0x1, RZ ;  /* 0xffffffff000b7810 */ /* 0x000fc60007ffe0ff */
[----:B-1----:R-:W-:-:S05]  /*0110*/  IMAD.WIDE R2, R7, 0x4, R2 ;  /* 0x0000000407027825 */ /* 0x002fca00078e0202 */
[----:B------:R0:W-:Y:S01]  /*0120*/  STG.E desc[UR6][R2.64], RZ ;  /* 0x000000ff02007986 */ /* 0x0001e2000c101906 */
[----:B------:R-:W-:-:S04]  /*0130*/  IMAD.WIDE R12, R11, 0x4, R2 ;  /* 0x000000040b0c7825 */ /* 0x000fc800078e0202 */
[----:B--2---:R-:W-:Y:S01]  /*0140*/  IMAD.WIDE R4, R7, 0x4, R4 ;  /* 0x0000000407047825 */ /* 0x004fe200078e0204 */
[----:B------:R0:W-:Y:S04]  /*0150*/  STG.E desc[UR6][R12.64], RZ ;  /* 0x000000ff0c007986 */ /* 0x0001e8000c101906 */
[----:B------:R0:W-:Y:S01]  /*0160*/  STG.E desc[UR6][R4.64], RZ ;  /* 0x000000ff04007986 */ /* 0x0001e2000c101906 */
[----:B------:R-:W-:-:S05]  /*0170*/  IMAD.WIDE R6, R11, 0x4, R4 ;  /* 0x000000040b067825 */ /* 0x000fca00078e0204 */
[----:B------:R0:W-:Y:S02]  /*0180*/  STG.E desc[UR6][R6.64], RZ ;  /* 0x000000ff06007986 */ /* 0x0001e4000c101906 */
.L_x_1:
[----:B------:R-:W-:Y:S05]  /*0190*/  BSYNC.RECONVERGENT B0 ;  /* 0x0000000000007941 */ /* 0x000fea0003800200 */
.L_x_0:
[----:B------:R-:W-:Y:S05]  /*01a0*/  @P1 EXIT ;  /* 0x000000000000194d */ /* 0x000fea0003800000 */
[----:B0-----:R-:W0:Y:S01]  /*01b0*/  LDC.64 R2, c[0x0][0x380] ;  /* 0x0000e000ff027b82 */ /* 0x001e220000000a00 */
[----:B------:R-:W-:Y:S01]  /*01c0*/  UIADD3 UR4, UPT, UPT, UR5, -0x1, URZ ;  /* 0xffffffff05047890 */ /* 0x000fe2000fffe0ff */
[----:B------:R-:W-:-:S06]  /*01d0*/  HFMA2 R11, -RZ, RZ, 1.875, 0 ;  /* 0x3f800000ff0b7431 */ /* 0x000fcc00000001ff */
[----:B------:R-:W1:Y:S01]  /*01e0*/  LDC.64 R6, c[0x0][0x388] ;  /* 0x0000e200ff067b82 */ /* 0x000e620000000a00 */
[----:B0-----:R-:W-:-:S05]  /*01f0*/  IMAD.WIDE R2, R9, 0x4, R2 ;  /* 0x0000000409027825 */ /* 0x001fca00078e0202 */
[----:B------:R-:W-:Y:S01]  /*0200*/  STG.E desc[UR6][R2.64], RZ ;  /* 0x000000ff02007986 */ /* 0x000fe2000c101906 */
[----:B-1----:R-:W-:-:S04]  /*0210*/  IMAD.WIDE R6, R9, 0x4, R6 ;  /* 0x0000000409067825 */ /* 0x002fc800078e0206 */
[----:B------:R-:W-:-:S04]  /*0220*/  IMAD R9, R8, UR4, RZ ;  /* 0x0000000408097c24 */ /* 0x000fc8000f8e02ff */
[----:B------:R-:W-:-:S04]  /*0230*/  IMAD.WIDE R4, R9, 0x4, R2 ;  /* 0x0000000409047825 */ /* 0x000fc800078e0202 */
[----:B------:R-:W-:Y:S01]  /*0240*/  IMAD.WIDE R8, R9, 0x4, R6 ;  /* 0x0000000409087825 */ /* 0x000fe200078e0206 */
[----:B------:R-:W-:Y:S04]  /*0250*/  STG.E desc[UR6][R4.64], R11 ;  /* 0x0000000b04007986 */ /* 0x000fe8000c101906 */
[----:B------:R-:W-:Y:S04]  /*0260*/  STG.E desc[UR6][R6.64], RZ ;  /* 0x000000ff06007986 */ /* 0x000fe8000c101906 */
[----:B------:R-:W-:Y:S01]  /*0270*/  STG.E desc[UR6][R8.64], RZ ;  /* 0x000000ff08007986 */ /* 0x000fe2000c101906 */
[----:B------:R-:W-:Y:S05]  /*0280*/  EXIT ;  /* 0x000000000000794d */ /* 0x000fea0003800000 */
.L_x_2:
[----:B------:R-:W-:-:S00]  /*0290*/  BRA `(.L_x_2) ;  /* 0xfffffffc00fc7947 */ /* 0x000fc0000383ffff */
[----:B------:R-:W-:-:S00]  /*02a0*/  NOP ;  /* 0x0000000000007918 */ /* 0x000fc00000000000 */
        /* <DEDUP_REMOVED lines=13> */
.L_x_58:


//--------------------- .text._Z17compute_uv_kernelPfS_S_S_S_iiddddd --------------------------
	.section	.text._Z17compute_uv_kernelPfS_S_S_S_iiddddd,"ax",@progbits
	.align	128
        .global         _Z17compute_uv_kernelPfS_S_S_S_iiddddd
        .type           _Z17compute_uv_kernelPfS_S_S_S_iiddddd,@function
        .size           _Z17compute_uv_kernelPfS_S_S_S_iiddddd,(.L_x_55 - _Z17compute_uv_kernelPfS_S_S_S_iiddddd)
        .other          _Z17compute_uv_kernelPfS_S_S_S_iiddddd,@"STO_CUDA_ENTRY STV_DEFAULT"
_Z17compute_uv_kernelPfS_S_S_S_iiddddd:
.text._Z17compute_uv_kernelPfS_S_S_S_iiddddd:
[----:B------:R-:W-:Y:S01]  /*0000*/  LDC R1, c[0x0][0x37c] ;  /* 0x0000df00ff017b82 */ /* 0x000fe20000000800 */
[----:B------:R-:W0:Y:S07]  /*0010*/  S2R R0, SR_TID.X ;  /* 0x0000000000007919 */ /* 0x000e2e0000002100 */
[----:B------:R-:W0:Y:S01]  /*0020*/  S2UR UR5, SR_CTAID.X ;  /* 0x00000000000579c3 */ /* 0x000e220000002500 */
[----:B------:R-:W1:Y:S01]  /*0030*/  LDCU.64 UR8, c[0x0][0x3a8] ;  /* 0x00007500ff0877ac */ /* 0x000e620008000a00 */
[----:B------:R-:W2:Y:S06]  /*0040*/  S2R R3, SR_TID.Y ;  /* 0x0000000000037919 */ /* 0x000eac0000002200 */
[----:B------:R-:W0:Y:S08]  /*0050*/  LDC R11, c[0x0][0x360] ;  /* 0x0000d800ff0b7b82 */ /* 0x000e300000000800 */
[----:B------:R-:W2:Y:S01]  /*0060*/  S2UR UR6, SR_CTAID.Y ;  /* 0x00000000000679c3 */ /* 0x000ea20000002600 */
[----:B-1----:R-:W-:-:S07]  /*0070*/  UIADD3 UR4, UPT, UPT, UR8, -0x1, URZ ;  /* 0xffffffff08047890 */ /* 0x002fce000fffe0ff */
[----:B------:R-:W2:Y:S01]  /*0080*/  LDC R2, c[0x0][0x364] ;  /* 0x0000d900ff027b82 */ /* 0x000ea20000000800 */
[----:B0-----:R-:W-:-:S05]  /*0090*/  IMAD R11, R11, UR5, R0 ;  /* 0x000000050b0b7c24 */ /* 0x001fca000f8e0200 */
[----:B------:R-:W-:Y:S01]  /*00a0*/  ISETP.GE.AND P0, PT, R11, UR4, PT ;  /* 0x000000040b007c0c */ /* 0x000fe2000bf06270 */
[----:B------:R-:W-:-:S03]  /*00b0*/  UIADD3 UR4, UPT, UPT, UR9, -0x1, URZ ;  /* 0xffffffff09047890 */ /* 0x000fc6000fffe0ff */
[----:B------:R-:W-:Y:S01]  /*00c0*/  ISETP.LT.OR P0, PT, R11, 0x1, P0 ;  /* 0x000000010b00780c */ /* 0x000fe20000701670 */
[----:B--2---:R-:W-:-:S05]  /*00d0*/  IMAD R0, R2, UR6, R3 ;  /* 0x0000000602007c24 */ /* 0x004fca000f8e0203 */
[----:B------:R-:W-:-:S04]  /*00e0*/  ISETP.EQ.OR P0, PT, R0, RZ, P0 ;  /* 0x000000ff0000720c */ /* 0x000fc80000702670 */
[----:B------:R-:W-:-:S13]  /*00f0*/  ISETP.GE.OR P0, PT, R0, UR4, P0 ;  /* 0x0000000400007c0c */ /* 0x000fda0008706670 */
[----:B------:R-:W-:Y:S05]  /*0100*/  @P0 EXIT ;  /* 0x000000000000094d */ /* 0x000fea0003800000 */
[----:B------:R-:W0:Y:S01]  /*0110*/  LDC.64 R34, c[0x0][0x390] ;  /* 0x0000e400ff227b82 */ /* 0x000e220000000a00 */
[----:B------:R-:W1:Y:S01]  /*0120*/  LDCU.64 UR4, c[0x0][0x358] ;  /* 0x00006b00ff0477ac */ /* 0x000e620008000a00 */
[----:B------:R-:W-:Y:S01]  /*0130*/  IMAD R2, R0, UR8, R11 ;  /* 0x0000000800027c24 */ /* 0x000fe2000f8e020b */
[----:B------:R-:W2:Y:S05]  /*0140*/  LDCU UR6, c[0x0][0x3b4] ;  /* 0x00007680ff0677ac */ /* 0x000eaa0008000800 */
[----:B------:R-:W3:Y:S01]  /*0150*/  LDC.64 R12, c[0x0][0x3b0] ;  /* 0x0000ec00ff0c7b82 */ /* 0x000ee20000000a00 */
[----:B0-----:R-:W-:-:S05]  /*0160*/  IMAD.WIDE R34, R2, 0x4, R34 ;  /* 0x0000000402227825 */ /* 0x001fca00078e0222 */
[----:B-1----:R-:W4:Y:S04]  /*0170*/  LDG.E R9, desc[UR4][R34.64] ;  /* 0x0000000422097981 */ /* 0x002f28000c1e1900 */
[----:B------:R-:W4:Y:S01]  /*0180*/  LDG.E R16, desc[UR4][R34.64+-0x4] ;  /* 0xfffffc0422107981 */ /* 0x000f22000c1e1900 */
[----:B--2---:R-:W3:Y:S01]  /*0190*/  MUFU.RCP64H R5, UR6 ;  /* 0x0000000600057d08 */ /* 0x004ee20008001800 */
[----:B------:R-:W-:Y:S01]  /*01a0*/  IMAD.MOV.U32 R4, RZ, RZ, 0x1 ;  /* 0x00000001ff047424 */ /* 0x000fe200078e00ff */
[----:B------:R-:W-:Y:S05]  /*01b0*/  BSSY.RECONVERGENT B0, `(.L_x_3) ;  /* 0x0000015000007945 */ /* 0x000fea0003800200 */
[----:B---3--:R-:W-:-:S08]  /*01c0*/  DFMA R6, R4, -R12, 1 ;  /* 0x3ff000000406742b */ /* 0x008fd0000000080c */
[----:B------:R-:W-:-:S08]  /*01d0*/  DFMA R6, R6, R6, R6 ;  /* 0x000000060606722b */ /* 0x000fd00000000006 */
[----:B------:R-:W-:Y:S01]  /*01e0*/  DFMA R6, R4, R6, R4 ;  /* 0x000000060406722b */ /* 0x000fe20000000004 */
[----:B----4-:R-:W-:-:S04]  /*01f0*/  FADD R4, R9, -R16 ;  /* 0x8000001009047221 */ /* 0x010fc80000000000 */
[----:B------:R-:W-:-:S03]  /*0200*/  FMUL R18, R9, R4 ;  /* 0x0000000409127220 */ /* 0x000fc60000400000 */
[----:B------:R-:W-:-:S03]  /*0210*/  DFMA R4, R6, -R12, 1 ;  /* 0x3ff000000604742b */ /* 0x000fc6000000080c */
[----:B------:R-:W0:Y:S05]  /*0220*/  F2F.F64.F32 R18, R18 ;  /* 0x0000001200127310 */ /* 0x000e2a0000201800 */
[----:B------:R-:W-:-:S08]  /*0230*/  DFMA R4, R6, R4, R6 ;  /* 0x000000040604722b */ /* 0x000fd00000000006 */
[----:B0-----:R-:W-:Y:S01]  /*0240*/  DMUL R36, R18, R4 ;  /* 0x0000000412247228 */ /* 0x001fe20000000000 */
[----:B------:R-:W-:-:S07]  /*0250*/  FSETP.GEU.AND P1, PT, |R19|, 6.5827683646048100446e-37, PT ;  /* 0x036000001300780b */ /* 0x000fce0003f2e200 */
[----:B------:R-:W-:-:S08]  /*0260*/  DFMA R6, R36, -R12, R18 ;  /* 0x8000000c2406722b */ /* 0x000fd00000000012 */
[----:B------:R-:W-:-:S10]  /*0270*/  DFMA R36, R4, R6, R36 ;  /* 0x000000060424722b */ /* 0x000fd40000000024 */
[----:B------:R-:W-:-:S05]  /*0280*/  FFMA R3, RZ, UR6, R37 ;  /* 0x00000006ff037c23 */ /* 0x000fca0008000025 */
[----:B------:R-:W-:-:S13]  /*0290*/  FSETP.GT.AND P0, PT, |R3|, 1.469367938527859385e-39, PT ;  /* 0x001000000300780b */ /* 0x000fda0003f04200 */
[----:B------:R-:W-:Y:S05]  /*02a0*/  @P0 BRA P1, `(.L_x_4) ;  /* 0x0000000000140947 */ /* 0x000fea0000800000 */
[----:B------:R-:W0:Y:S01]  /*02b0*/  LDCU.64 UR6, c[0x0][0x3b0] ;  /* 0x00007600ff0677ac */ /* 0x000e220008000a00 */
[----:B------:R-:W-:Y:S01]  /*02c0*/  MOV R4, 0x300 ;  /* 0x0000030000047802 */ /* 0x000fe20000000f00 */
[----:B0-----:R-:W-:Y:S02]  /*02d0*/  IMAD.U32 R22, RZ, RZ, UR6 ;  /* 0x00000006ff167e24 */ /* 0x001fe4000f8e00ff */
[----:B------:R-:W-:-:S07]  /*02e0*/  IMAD.U32 R23, RZ, RZ, UR7 ;  /* 0x00000007ff177e24 */ /* 0x000fce000f8e00ff */
[----:B------:R-:W-:Y:S05]  /*02f0*/  CALL.REL.NOINC `($__internal_0_$__cuda_sm20_div_rn_f64_full) ;  /* 0x0000001000bc7944 */ /* 0x000fea0003c00000 */
.L_x_4:
[----:B------:R-:W-:Y:S05]  /*0300*/  BSYNC.RECONVERGENT B0 ;  /* 0x0000000000007941 */ /* 0x000fea0003800200 */
.L_x_3:
[----:B------:R-:W0:Y:S01]  /*0310*/  LDC R3, c[0x0][0x3a8] ;  /* 0x0000ea00ff037b82 */ /* 0x000e220000000800 */
[----:B------:R-:W1:Y:S07]  /*0320*/  LDCU UR6, c[0x0][0x3bc] ;  /* 0x00007780ff0677ac */ /* 0x000e6e0008000800 */
[----:B------:R-:W2:Y:S01]  /*0330*/  LDC.64 R30, c[0x0][0x390] ;  /* 0x0000e400ff1e7b82 */ /* 0x000ea20000000a00 */
[----:B0-----:R-:W-:-:S05]  /*0340*/  IMAD R0, R0, R3, -R3 ;  /* 0x0000000300007224 */ /* 0x001fca00078e0a03 */
[----:B------:R-:W-:Y:S02]  /*0350*/  IADD3 R0, PT, PT, R11, R0, RZ ;  /* 0x000000000b007210 */ /* 0x000fe40007ffe0ff */
[----:B------:R-:W0:Y:S03]  /*0360*/  LDC.64 R10, c[0x0][0x3b8] ;  /* 0x0000ee00ff0a7b82 */ /* 0x000e260000000a00 */
[----:B--2---:R-:W-:-:S06]  /*0370*/  IMAD.WIDE R30, R0, 0x4, R30 ;  /* 0x00000004001e7825 */ /* 0x004fcc00078e021e */
[----:B------:R-:W2:Y:S01]  /*0380*/  LDG.E R30, desc[UR4][R30.64] ;  /* 0x000000041e1e7981 */ /* 0x000ea2000c1e1900 */
[----:B-1----:R-:W0:Y:S01]  /*0390*/  MUFU.RCP64H R5, UR6 ;  /* 0x0000000600057d08 */ /* 0x002e220008001800 */
[----:B------:R-:W-:Y:S01]  /*03a0*/  IMAD.MOV.U32 R4, RZ, RZ, 0x1 ;  /* 0x00000001ff047424 */ /* 0x000fe200078e00ff */
[----:B------:R-:W-:Y:S06]  /*03b0*/  BSSY.RECONVERGENT B0, `(.L_x_5) ;  /* 0x0000018000007945 */ /* 0x000fec0003800200 */
[----:B------:R-:W-:Y:S01]  /*03c0*/  F2F.F32.F64 R28, R36 ;  /* 0x00000024001c7310 */ /* 0x000fe20000301000 */
[----:B0-----:R-:W-:-:S08]  /*03d0*/  DFMA R6, R4, -R10, 1 ;  /* 0x3ff000000406742b */ /* 0x001fd0000000080a */
[----:B------:R-:W-:-:S08]  /*03e0*/  DFMA R6, R6, R6, R6 ;  /* 0x000000060606722b */ /* 0x000fd00000000006 */
[----:B------:R-:W-:Y:S01]  /*03f0*/  DFMA R6, R4, R6, R4 ;  /* 0x000000060406722b */ /* 0x000fe20000000004 */
[----:B--2---:R-:W-:-:S04]  /*0400*/  FADD R4, R9, -R30 ;  /* 0x8000001e09047221 */ /* 0x004fc80000000000 */
        /* <DEDUP_REMOVED lines=16> */
[----:B------:R-:W-:Y:S01]  /*0510*/  MOV R4, R36 ;  /* 0x0000002400047202 */ /* 0x000fe20000000f00 */
[----:B------:R-:W-:-:S07]  /*0520*/  IMAD.MOV.U32 R5, RZ, RZ, R37 ;  /* 0x000000ffff057224 */ /* 0x000fce00078e0025 */
.L_x_6:
[----:B------:R-:W-:Y:S05]  /*0530*/  BSYNC.RECONVERGENT B0 ;  /* 0x0000000000007941 */ /* 0x000fea0003800200 */
.L_x_5:
[----:B------:R-:W0:Y:S01]  /*0540*/  LDC.64 R10, c[0x0][0x3a0] ;  /* 0x0000e800ff0a7b82 */ /* 0x000e220000000a00 */
[----:B------:R-:W1:Y:S07]  /*0550*/  LDCU.64 UR6, c[0x0][0x3b0] ;  /* 0x00007600ff0677ac */ /* 0x000e6e0008000a00 */
[----:B------:R-:W2:Y:S01]  /*0560*/  LDC.64 R12, c[0x0][0x3c8] ;  /* 0x0000f200ff0c7b82 */ /* 0x000ea20000000a00 */
[----:B0-----:R-:W-:-:S05]  /*0570*/  IMAD.WIDE R10, R2, 0x4, R10 ;  /* 0x00000004020a7825 */ /* 0x001fca00078e020a */
[----:B------:R-:W3:Y:S04]  /*0580*/  LDG.E R3, desc[UR4][R10.64+0x4] ;  /* 0x000004040a037981 */ /* 0x000ee8000c1e1900 */
[----:B------:R-:W3:Y:S01]  /*0590*/  LDG.E R8, desc[UR4][R10.64+-0x4] ;  /* 0xfffffc040a087981 */ /* 0x000ee2000c1e1900 */
[----:B--2---:R-:W-:Y:S01]  /*05a0*/  DADD R12, R12, R12 ;  /* 0x000000000c0c7229 */ /* 0x004fe2000000000c */
[----:B------:R-:W-:Y:S01]  /*05b0*/  IMAD.MOV.U32 R6, RZ, RZ, 0x1 ;  /* 0x00000001ff067424 */ /* 0x000fe200078e00ff */
[----:B------:R-:W-:Y:S01]  /*05c0*/  F2F.F32.F64 R29, R4 ;  /* 0x00000004001d7310 */ /* 0x000fe20000301000 */
[----:B------:R-:W-:Y:S05]  /*05d0*/  BSSY.RECONVERGENT B0, `(.L_x_7) ;  /* 0x0000013000007945 */ /* 0x000fea0003800200 */
[----:B-1----:R-:W-:-:S06]  /*05e0*/  DMUL R22, R12, UR6 ;  /* 0x000000060c167c28 */ /* 0x002fcc0008000000 */
[----:B------:R-:W0:Y:S02]  /*05f0*/  MUFU.RCP64H R7, R23 ;  /* 0x0000001700077308 */ /* 0x000e240000001800 */
[----:B0-----:R-:W-:-:S08]  /*0600*/  DFMA R14, -R22, R6, 1 ;  /* 0x3ff00000160e742b */ /* 0x001fd00000000106 */
[----:B------:R-:W-:-:S08]  /*0610*/  DFMA R14, R14, R14, R14 ;  /* 0x0000000e0e0e722b */ /* 0x000fd0000000000e */
[----:B------:R-:W-:-:S08]  /*0620*/  DFMA R14, R6, R14, R6 ;  /* 0x0000000e060e722b */ /* 0x000fd00000000006 */
[----:B------:R-:W-:-:S08]  /*0630*/  DFMA R6, -R22, R14, 1 ;  /* 0x3ff000001606742b */ /* 0x000fd0000000010e */
[----:B------:R-:W-:Y:S01]  /*0640*/  DFMA R6, R14, R6, R14 ;  /* 0x000000060e06722b */ /* 0x000fe2000000000e */
[----:B---3--:R-:W-:-:S04]  /*0650*/  FADD R3, R3, -R8 ;  /* 0x8000000803037221 */ /* 0x008fc80000000000 */
[----:B------:R-:W0:Y:S03]  /*0660*/  F2F.F64.F32 R18, R3 ;  /* 0x0000000300127310 */ /* 0x000e260000201800 */
[----:B0-----:R-:W-:Y:S01]  /*0670*/  DMUL R36, R18, R6 ;  /* 0x0000000612247228 */ /* 0x001fe20000000000 */
[----:B------:R-:W-:-:S07]  /*0680*/  FSETP.GEU.AND P1, PT, |R19|, 6.5827683646048100446e-37, PT ;  /* 0x036000001300780b */ /* 0x000fce0003f2e200 */
[----:B------:R-:W-:-:S08]  /*0690*/  DFMA R14, -R22, R36, R18 ;  /* 0x00000024160e722b */ /* 0x000fd00000000112 */
[----:B------:R-:W-:-:S10]  /*06a0*/  DFMA R36, R6, R14, R36 ;  /* 0x0000000e0624722b */ /* 0x000fd40000000024 */
[----:B------:R-:W-:-:S05]  /*06b0*/  FFMA R6, RZ, R23, R37 ;  /* 0x00000017ff067223 */ /* 0x000fca0000000025 */
[----:B------:R-:W-:-:S13]  /*06c0*/  FSETP.GT.AND P0, PT, |R6|, 1.469367938527859385e-39, PT ;  /* 0x001000000600780b */ /* 0x000fda0003f04200 */
[----:B------:R-:W-:Y:S05]  /*06d0*/  @P0 BRA P1, `(.L_x_8) ;  /* 0x0000000000080947 */ /* 0x000fea0000800000 */
[----:B------:R-:W-:-:S07]  /*06e0*/  MOV R4, 0x700 ;  /* 0x0000070000047802 */ /* 0x000fce0000000f00 */
[----:B------:R-:W-:Y:S05]  /*06f0*/  CALL.REL.NOINC `($__internal_0_$__cuda_sm20_div_rn_f64_full) ;  /* 0x0000000c00bc7944 */ /* 0x000fea0003c00000 */
.L_x_8:
[----:B------:R-:W-:Y:S05]  /*0700*/  BSYNC.RECONVERGENT B0 ;  /* 0x0000000000007941 */ /* 0x000fea0003800200 */
.L_x_7:
[----:B------:R-:W2:Y:S01]  /*0710*/  LDG.E R8, desc[UR4][R34.64+0x4] ;  /* 0x0000040422087981 */ /* 0x000ea2000c1e1900 */
[----:B------:R-:W0:Y:S01]  /*0720*/  LDC.64 R14, c[0x0][0x3b0] ;  /* 0x0000ec00ff0e7b82 */ /* 0x000e220000000a00 */
[----:B------:R-:W-:Y:S01]  /*0730*/  MOV R4, 0x1 ;  /* 0x0000000100047802 */ /* 0x000fe20000000f00 */
[----:B------:R-:W-:Y:S01]  /*0740*/  FADD R31, R9, R9 ;  /* 0x00000009091f7221 */ /* 0x000fe20000000000 */
[----:B------:R-:W-:Y:S01]  /*0750*/  F2F.F32.F64 R32, R36 ;  /* 0x0000002400207310 */ /* 0x000fe20000301000 */
[----:B------:R-:W-:Y:S01]  /*0760*/  BSSY.RECONVERGENT B0, `(.L_x_9) ;  /* 0x0000018000007945 */ /* 0x000fe20003800200 */
[----:B0-----:R-:W-:-:S06]  /*0770*/  DMUL R14, R14, R14 ;  /* 0x0000000e0e0e7228 */ /* 0x001fcc0000000000 */
[----:B------:R-:W0:Y:S02]  /*0780*/  MUFU.RCP64H R5, R15 ;  /* 0x0000000f00057308 */ /* 0x000e240000001800 */
[----:B0-----:R-:W-:-:S08]  /*0790*/  DFMA R6, -R14, R4, 1 ;  /* 0x3ff000000e06742b */ /* 0x001fd00000000104 */
[----:B------:R-:W-:-:S08]  /*07a0*/  DFMA R6, R6, R6, R6 ;  /* 0x000000060606722b */ /* 0x000fd00000000006 */
[----:B------:R-:W-:-:S08]  /*07b0*/  DFMA R4, R4, R6, R4 ;  /* 0x000000060404722b */ /* 0x000fd00000000004 */
[----:B------:R-:W-:-:S08]  /*07c0*/  DFMA R6, -R14, R4, 1 ;  /* 0x3ff000000e06742b */ /* 0x000fd00000000104 */
[----:B------:R-:W-:Y:S01]  /*07d0*/  DFMA R4, R4, R6, R4 ;  /* 0x000000060404722b */ /* 0x000fe20000000004 */
[----:B--2---:R-:W-:-:S04]  /*07e0*/  FADD R3, R8, -R31 ;  /* 0x8000001f08037221 */ /* 0x004fc80000000000 */
[----:B------:R-:W-:-:S04]  /*07f0*/  FADD R3, R16, R3 ;  /* 0x0000000310037221 */ /* 0x000fc80000000000 */
[----:B------:R-:W0:Y:S02]  /*0800*/  F2F.F64.F32 R18, R3 ;  /* 0x0000000300127310 */ /* 0x000e240000201800 */
[----:B0-----:R-:W-:Y:S01]  /*0810*/  DMUL R6, R18, R4 ;  /* 0x0000000412067228 */ /* 0x001fe20000000000 */
[----:B------:R-:W-:-:S07]  /*0820*/  FSETP.GEU.AND P1, PT, |R19|, 6.5827683646048100446e-37, PT ;  /* 0x036000001300780b */ /* 0x000fce0003f2e200 */
[----:B------:R-:W-:-:S08]  /*0830*/  DFMA R16, -R14, R6, R18 ;  /* 0x000000060e10722b */ /* 0x000fd00000000112 */
[----:B------:R-:W-:-:S10]  /*0840*/  DFMA R4, R4, R16, R6 ;  /* 0x000000100404722b */ /* 0x000fd40000000006 */
[----:B------:R-:W-:-:S05]  /*0850*/  FFMA R6, RZ, R15, R5 ;  /* 0x0000000fff067223 */ /* 0x000fca0000000005 */
[----:B------:R-:W-:-:S13]  /*0860*/  FSETP.GT.AND P0, PT, |R6|, 1.469367938527859385e-39, PT ;  /* 0x001000000600780b */ /* 0x000fda0003f04200 */
[----:B------:R-:W-:Y:S05]  /*0870*/  @P0 BRA P1, `(.L_x_10) ;  /* 0x0000000000180947 */ /* 0x000fea0000800000 */
[----:B------:R-:W-:Y:S01]  /*0880*/  IMAD.MOV.U32 R22, RZ, RZ, R14 ;  /* 0x000000ffff167224 */ /* 0x000fe200078e000e */
[----:B------:R-:W-:Y:S01]  /*0890*/  MOV R4, 0x8c0 ;  /* 0x000008c000047802 */ /* 0x000fe20000000f00 */
[----:B------:R-:W-:-:S07]  /*08a0*/  IMAD.MOV.U32 R23, RZ, RZ, R15 ;  /* 0x000000ffff177224 */ /* 0x000fce00078e000f */
[----:B------:R-:W-:Y:S05]  /*08b0*/  CALL.REL.NOINC `($__internal_0_$__cuda_sm20_div_rn_f64_full) ;  /* 0x0000000c004c7944 */ /* 0x000fea0003c00000 */
[----:B------:R-:W-:Y:S01]  /*08c0*/  MOV R4, R36 ;  /* 0x0000002400047202 */ /* 0x000fe20000000f00 */
[----:B------:R-:W-:-:S07]  /*08d0*/  IMAD.MOV.U32 R5, RZ, RZ, R37 ;  /* 0x000000ffff057224 */ /* 0x000fce00078e0025 */
.L_x_10:
[----:B------:R-:W-:Y:S05]  /*08e0*/  BSYNC.RECONVERGENT B0 ;  /* 0x0000000000007941 */ /* 0x000fea0003800200 */
.L_x_9:
[----:B------:R-:W0:Y:S08]  /*08f0*/  LDC R3, c[0x0][0x3a8] ;  /* 0x0000ea00ff037b82 */ /* 0x000e300000000800 */
[----:B------:R-:W1:Y:S01]  /*0900*/  LDC.64 R16, c[0x0][0x3b8] ;  /* 0x0000ee00ff107b82 */ /* 0x000e620000000a00 */
[----:B0-----:R-:W-:-:S06]  /*0910*/  IMAD.WIDE R34, R3, 0x4, R34 ;  /* 0x0000000403227825 */ /* 0x001fcc00078e0222 */
[----:B------:R-:W2:Y:S01]  /*0920*/  LDG.E R34, desc[UR4][R34.64] ;  /* 0x0000000422227981 */ /* 0x000ea2000c1e1900 */
[----:B------:R-:W-:Y:S01]  /*0930*/  IMAD.MOV.U32 R6, RZ, RZ, 0x1 ;  /* 0x00000001ff067424 */ /* 0x000fe200078e00ff */
[----:B-1----:R-:W-:Y:S01]  /*0940*/  DMUL R16, R16, R16 ;  /* 0x0000001010107228 */ /* 0x002fe20000000000 */
[----:B------:R-:W-:Y:S05]  /*0950*/  BSSY.RECONVERGENT B0, `(.L_x_11) ;  /* 0x0000016000007945 */ /* 0x000fea0003800200 */
[----:B------:R-:W0:Y:S02]  /*0960*/  MUFU.RCP64H R7, R17 ;  /* 0x0000001100077308 */ /* 0x000e240000001800 */
[----:B0-----:R-:W-:-:S08]  /*0970*/  DFMA R18, -R16, R6, 1 ;  /* 0x3ff000001012742b */ /* 0x001fd00000000106 */
[----:B------:R-:W-:-:S08]  /*0980*/  DFMA R18, R18, R18, R18 ;  /* 0x000000121212722b */ /* 0x000fd00000000012 */
[----:B------:R-:W-:-:S08]  /*0990*/  DFMA R6, R6, R18, R6 ;  /* 0x000000120606722b */ /* 0x000fd00000000006 */
[----:B------:R-:W-:-:S08]  /*09a0*/  DFMA R20, -R16, R6, 1 ;  /* 0x3ff000001014742b */ /* 0x000fd00000000106 */
[----:B------:R-:W-:Y:S01]  /*09b0*/  DFMA R20, R6, R20, R6 ;  /* 0x000000140614722b */ /* 0x000fe20000000006 */
[----:B--2---:R-:W-:-:S04]  /*09c0*/  FADD R31, -R31, R34 ;  /* 0x000000221f1f7221 */ /* 0x004fc80000000100 */
[----:B------:R-:W-:Y:S02]  /*09d0*/  FADD R18, R30, R31 ;  /* 0x0000001f1e127221 */ /* 0x000fe40000000000 */
[----:B------:R-:W-:Y:S08]  /*09e0*/  F2F.F32.F64 R30, R4 ;  /* 0x00000004001e7310 */ /* 0x000ff00000301000 */
        /* <DEDUP_REMOVED lines=8> */
[----:B------:R-:W-:Y:S01]  /*0a70*/  MOV R22, R16 ;  /* 0x0000001000167202 */ /* 0x000fe20000000f00 */
[----:B------:R-:W-:Y:S01]  /*0a80*/  IMAD.MOV.U32 R23, RZ, RZ, R17 ;  /* 0x000000ffff177224 */ /* 0x000fe200078e0011 */
[----:B------:R-:W-:-:S07]  /*0a90*/  MOV R4, 0xab0 ;  /* 0x00000ab000047802 */ /* 0x000fce0000000f00 */
[----:B------:R-:W-:Y:S05]  /*0aa0*/  CALL.REL.NOINC `($__internal_0_$__cuda_sm20_div_rn_f64_full) ;  /* 0x0000000800d07944 */ /* 0x000fea0003c00000 */
.L_x_12:
[----:B------:R-:W-:Y:S05]  /*0ab0*/  BSYNC.RECONVERGENT B0 ;  /* 0x0000000000007941 */ /* 0x000fea0003800200 */
.L_x_11:
[----:B------:R-:W-:Y:S01]  /*0ac0*/  FADD R28, R28, R29 ;  /* 0x0000001d1c1c7221 */ /* 0x000fe20000000000 */
[----:B------:R-:W0:Y:S01]  /*0ad0*/  F2F.F32.F64 R37, R36 ;  /* 0x0000002400257310 */ /* 0x000e220000301000 */
[----:B------:R-:W1:Y:S01]  /*0ae0*/  LDCU.64 UR6, c[0x0][0x3c0] ;  /* 0x00007800ff0677ac */ /* 0x000e620008000a00 */
[----:B------:R-:W1:Y:S06]  /*0af0*/  LDC.64 R34, c[0x0][0x3d0] ;  /* 0x0000f400ff227b82 */ /* 0x000e6c0000000a00 */
[----:B------:R-:W-:Y:S02]  /*0b00*/  F2F.F64.F32 R4, R9 ;  /* 0x0000000900047310 */ /* 0x000fe40000201800 */
[----:B------:R-:W2:Y:S01]  /*0b10*/  LDC.64 R18, c[0x0][0x380] ;  /* 0x0000e000ff127b82 */ /* 0x000ea20000000a00 */
[----:B0-----:R-:W-:-:S05]  /*0b20*/  FADD R3, R30, R37 ;  /* 0x000000251e037221 */ /* 0x001fca0000000000 */
[----:B------:R-:W0:Y:S02]  /*0b30*/  F2F.F64.F32 R6, R28 ;  /* 0x0000001c00067310 */ /* 0x000e240000201800 */
[----:B------:R-:W3:Y:S06]  /*0b40*/  LDC.64 R20, c[0x0][0x398] ;  /* 0x0000e600ff147b82 */ /* 0x000eec0000000a00 */
[----:B------:R-:W4:Y:S01]  /*0b50*/  F2F.F64.F32 R32, R32 ;  /* 0x0000002000207310 */ /* 0x000f220000201800 */
[----:B-1----:R-:W-:Y:S02]  /*0b60*/  DMUL R34, R34, UR6 ;  /* 0x0000000622227c28 */ /* 0x002fe40008000000 */
[----:B0-----:R-:W-:-:S05]  /*0b70*/  DFMA R4, -R6, UR6, R4 ;  /* 0x0000000606047c2b */ /* 0x001fca0008000104 */
[----:B------:R-:W0:Y:S01]  /*0b80*/  F2F.F64.F32 R6, R3 ;  /* 0x0000000300067310 */ /* 0x000e220000201800 */
[C---:B--2---:R-:W-:Y:S02]  /*0b90*/  IMAD.WIDE R8, R2.reuse, 0x4, R18 ;  /* 0x0000000402087825 */ /* 0x044fe400078e0212 */
[----:B----4-:R-:W-:Y:S01]  /*0ba0*/  DFMA R4, -R32, UR6, R4 ;  /* 0x0000000620047c2b */ /* 0x010fe20008000104 */
[----:B------:R-:W1:Y:S01]  /*0bb0*/  LDCU UR6, c[0x0][0x3b4] ;  /* 0x00007680ff0677ac */ /* 0x000e620008000800 */
[----:B---3--:R-:W-:-:S06]  /*0bc0*/  IMAD.WIDE R32, R2, 0x4, R20 ;  /* 0x0000000402207825 */ /* 0x008fcc00078e0214 */
[----:B0-----:R-:W-:Y:S02]  /*0bd0*/  DFMA R6, R34, R6, R4 ;  /* 0x000000062206722b */ /* 0x001fe40000000004 */
[----:B------:R-:W0:Y:S08]  /*0be0*/  LDC.64 R4, c[0x0][0x3b0] ;  /* 0x0000ec00ff047b82 */ /* 0x000e300000000a00 */
[----:B------:R-:W2:Y:S02]  /*0bf0*/  F2F.F32.F64 R7, R6 ;  /* 0x0000000600077310 */ /* 0x000ea40000301000 */
[----:B--2---:R2:W-:Y:S04]  /*0c00*/  STG.E desc[UR4][R8.64], R7 ;  /* 0x0000000708007986 */ /* 0x0045e8000c101904 */
[----:B------:R-:W3:Y:S04]  /*0c10*/  LDG.E R30, desc[UR4][R32.64] ;  /* 0x00000004201e7981 */ /* 0x000ee8000c1e1900 */
[----:B------:R-:W3:Y:S01]  /*0c20*/  LDG.E R29, desc[UR4][R32.64+-0x4] ;  /* 0xfffffc04201d7981 */ /* 0x000ee2000c1e1900 */
[----:B-1----:R-:W0:Y:S01]  /*0c30*/  MUFU.RCP64H R19, UR6 ;  /* 0x0000000600137d08 */ /* 0x002e220008001800 */
[----:B------:R-:W-:Y:S01]  /*0c40*/  IMAD.MOV.U32 R18, RZ, RZ, 0x1 ;  /* 0x00000001ff127424 */ /* 0x000fe200078e00ff */
[----:B------:R-:W-:Y:S05]  /*0c50*/  BSSY.RECONVERGENT B0, `(.L_x_13) ;  /* 0x0000015000007945 */ /* 0x000fea0003800200 */
[----:B0-----:R-:W-:-:S08]  /*0c60*/  DFMA R20, R18, -R4, 1 ;  /* 0x3ff000001214742b */ /* 0x001fd00000000804 */
[----:B------:R-:W-:-:S08]  /*0c70*/  DFMA R20, R20, R20, R20 ;  /* 0x000000141414722b */ /* 0x000fd00000000014 */
[----:B------:R-:W-:-:S08]  /*0c80*/  DFMA R20, R18, R20, R18 ;  /* 0x000000141214722b */ /* 0x000fd00000000012 */
[----:B--2---:R-:W-:-:S08]  /*0c90*/  DFMA R6, R20, -R4, 1 ;  /* 0x3ff000001406742b */ /* 0x004fd00000000804 */
[----:B------:R-:W-:Y:S01]  /*0ca0*/  DFMA R6, R20, R6, R20 ;  /* 0x000000061406722b */ /* 0x000fe20000000014 */
[----:B---3--:R-:W-:-:S04]  /*0cb0*/  FADD R3, R30, -R29 ;  /* 0x8000001d1e037221 */ /* 0x008fc80000000000 */
[----:B------:R-:W-:-:S04]  /*0cc0*/  FMUL R3, R30, R3 ;  /* 0x000000031e037220 */ /* 0x000fc80000400000 */
[----:B------:R-:W0:Y:S02]  /*0cd0*/  F2F.F64.F32 R18, R3 ;  /* 0x0000000300127310 */ /* 0x000e240000201800 */
        /* <DEDUP_REMOVED lines=8> */
[----:B------:R-:W-:Y:S02]  /*0d60*/  MOV R4, 0xda0 ;  /* 0x00000da000047802 */ /* 0x000fe40000000f00 */
[----:B0-----:R-:W-:Y:S01]  /*0d70*/  MOV R22, UR6 ;  /* 0x0000000600167c02 */ /* 0x001fe20008000f00 */
[----:B------:R-:W-:-:S07]  /*0d80*/  IMAD.U32 R23, RZ, RZ, UR7 ;  /* 0x00000007ff177e24 */ /* 0x000fce000f8e00ff */
[----:B------:R-:W-:Y:S05]  /*0d90*/  CALL.REL.NOINC `($__internal_0_$__cuda_sm20_div_rn_f64_full) ;  /* 0x0000000800147944 */ /* 0x000fea0003c00000 */
.L_x_14:
[----:B------:R-:W-:Y:S05]  /*0da0*/  BSYNC.RECONVERGENT B0 ;  /* 0x0000000000007941 */ /* 0x000fea0003800200 */
.L_x_13:
[----:B------:R-:W0:Y:S01]  /*0db0*/  LDC.64 R6, c[0x0][0x398] ;  /* 0x0000e600ff067b82 */ /* 0x000e220000000a00 */
[----:B------:R-:W1:Y:S07]  /*0dc0*/  LDCU UR6, c[0x0][0x3bc] ;  /* 0x00007780ff0677ac */ /* 0x000e6e0008000800 */
[----:B------:R-:W2:Y:S01]  /*0dd0*/  LDC.64 R4, c[0x0][0x3b8] ;  /* 0x0000ee00ff047b82 */ /* 0x000ea20000000a00 */
[----:B0-----:R-:W-:-:S05]  /*0de0*/  IMAD.WIDE R6, R0, 0x4, R6 ;  /* 0x0000000400067825 */ /* 0x001fca00078e0206 */
[----:B------:R-:W3:Y:S01]  /*0df0*/  LDG.E R28, desc[UR4][R6.64] ;  /* 0x00000004061c7981 */ /* 0x000ee2000c1e1900 */
[----:B-1----:R-:W2:Y:S01]  /*0e00*/  MUFU.RCP64H R9, UR6 ;  /* 0x0000000600097d08 */ /* 0x002ea20008001800 */
[----:B------:R-:W-:Y:S01]  /*0e10*/  IMAD.MOV.U32 R8, RZ, RZ, 0x1 ;  /* 0x00000001ff087424 */ /* 0x000fe200078e00ff */
[----:B------:R-:W-:Y:S05]  /*0e20*/  BSSY.RECONVERGENT B0, `(.L_x_15) ;  /* 0x0000018000007945 */ /* 0x000fea0003800200 */
[----:B--2---:R-:W-:-:S08]  /*0e30*/  DFMA R18, R8, -R4, 1 ;  /* 0x3ff000000812742b */ /* 0x004fd00000000804 */
[----:B------:R-:W-:-:S08]  /*0e40*/  DFMA R18, R18, R18, R18 ;  /* 0x000000121212722b */ /* 0x000fd00000000012 */
[----:B------:R-:W-:-:S08]  /*0e50*/  DFMA R8, R8, R18, R8 ;  /* 0x000000120808722b */ /* 0x000fd00000000008 */
[----:B------:R-:W-:-:S08]  /*0e60*/  DFMA R20, R8, -R4, 1 ;  /* 0x3ff000000814742b */ /* 0x000fd00000000804 */
[----:B------:R-:W-:Y:S01]  /*0e70*/  DFMA R20, R8, R20, R8 ;  /* 0x000000140814722b */ /* 0x000fe20000000008 */
[----:B------:R-:W-:Y:S01]  /*0e80*/  F2F.F32.F64 R9, R36 ;  /* 0x0000002400097310 */ /* 0x000fe20000301000 */
        /* <DEDUP_REMOVED lines=15> */
[----:B------:R-:W-:Y:S01]  /*0f80*/  IMAD.MOV.U32 R4, RZ, RZ, R36 ;  /* 0x000000ffff047224 */ /* 0x000fe200078e0024 */
[----:B------:R-:W-:-:S07]  /*0f90*/  MOV R5, R37 ;  /* 0x0000002500057202 */ /* 0x000fce0000000f00 */
.L_x_16:
[----:B------:R-:W-:Y:S05]  /*0fa0*/  BSYNC.RECONVERGENT B0 ;  /* 0x0000000000007941 */ /* 0x000fea0003800200 */
.L_x_15:
[----:B------:R-:W0:Y:S01]  /*0fb0*/  LDC R3, c[0x0][0x3a8] ;  /* 0x0000ea00ff037b82 */ /* 0x000e220000000800 */
[----:B------:R-:W1:Y:S07]  /*0fc0*/  LDCU.64 UR6, c[0x0][0x3b8] ;  /* 0x00007700ff0677ac */ /* 0x000e6e0008000a00 */
[----:B------:R-:W2:Y:S01]  /*0fd0*/  LDC.64 R6, c[0x0][0x3a0] ;  /* 0x0000e800ff067b82 */ /* 0x000ea20000000a00 */
[----:B0-----:R-:W-:-:S06]  /*0fe0*/  IMAD.WIDE R10, R3, 0x4, R10 ;  /* 0x00000004030a7825 */ /* 0x001fcc00078e020a */
[----:B------:R-:W3:Y:S01]  /*0ff0*/  LDG.E R10, desc[UR4][R10.64] ;  /* 0x000000040a0a7981 */ /* 0x000ee2000c1e1900 */
[----:B--2---:R-:W-:-:S06]  /*1000*/  IMAD.WIDE R6, R0, 0x4, R6 ;  /* 0x0000000400067825 */ /* 0x004fcc00078e0206 */
[----:B------:R-:W3:Y:S01]  /*1010*/  LDG.E R7, desc[UR4][R6.64] ;  /* 0x0000000406077981 */ /* 0x000ee2000c1e1900 */
[----:B-1----:R-:W-:-:S06]  /*1020*/  DMUL R22, R12, UR6 ;  /* 0x000000060c167c28 */ /* 0x002fcc0008000000 */
[----:B------:R-:W0:Y:S01]  /*1030*/  MUFU.RCP64H R13, R23 ;  /* 0x00000017000d7308 */ /* 0x000e220000001800 */
[----:B------:R-:W-:-:S06]  /*1040*/  IMAD.MOV.U32 R12, RZ, RZ, 0x1 ;  /* 0x00000001ff0c7424 */ /* 0x000fcc00078e00ff */
[----:B0-----:R-:W-:-:S08]  /*1050*/  DFMA R18, -R22, R12, 1 ;  /* 0x3ff000001612742b */ /* 0x001fd0000000010c */
[----:B------:R-:W-:-:S08]  /*1060*/  DFMA R18, R18, R18, R18 ;  /* 0x000000121212722b */ /* 0x000fd00000000012 */
[----:B------:R-:W-:-:S08]  /*1070*/  DFMA R12, R12, R18, R12 ;  /* 0x000000120c0c722b */ /* 0x000fd0000000000c */
[----:B------:R-:W-:-:S08]  /*1080*/  DFMA R20, -R22, R12, 1 ;  /* 0x3ff000001614742b */ /* 0x000fd0000000010c */
[----:B------:R-:W-:Y:S01]  /*1090*/  DFMA R20, R12, R20, R12 ;  /* 0x000000140c14722b */ /* 0x000fe2000000000c */
[----:B------:R-:W-:Y:S01]  /*10a0*/  F2F.F32.F64 R0, R4 ;  /* 0x0000000400007310 */ /* 0x000fe20000301000 */
[----:B------:R-:W-:Y:S01]  /*10b0*/  BSSY.RECONVERGENT B0, `(.L_x_17) ;  /* 0x000000c000007945 */ /* 0x000fe20003800200 */
[----:B---3--:R-:W-:-:S06]  /*10c0*/  FADD R18, R10, -R7 ;  /* 0x800000070a127221 */ /* 0x008fcc0000000000 */
[----:B------:R-:W0:Y:S02]  /*10d0*/  F2F.F64.F32 R18, R18 ;  /* 0x0000001200127310 */ /* 0x000e240000201800 */
[----:B0-----:R-:W-:-:S08]  /*10e0*/  DMUL R36, R18, R20 ;  /* 0x0000001412247228 */ /* 0x001fd00000000000 */
[----:B------:R-:W-:-:S08]  /*10f0*/  DFMA R6, -R22, R36, R18 ;  /* 0x000000241606722b */ /* 0x000fd00000000112 */
[----:B------:R-:W-:Y:S01]  /*1100*/  DFMA R36, R20, R6, R36 ;  /* 0x000000061424722b */ /* 0x000fe20000000024 */
[----:B------:R-:W-:-:S09]  /*1110*/  FSETP.GEU.AND P1, PT, |R19|, 6.5827683646048100446e-37, PT ;  /* 0x036000001300780b */ /* 0x000fd20003f2e200 */
[----:B------:R-:W-:-:S05]  /*1120*/  FFMA R3, RZ, R23, R37 ;  /* 0x00000017ff037223 */ /* 0x000fca0000000025 */
[----:B------:R-:W-:-:S13]  /*1130*/  FSETP.GT.AND P0, PT, |R3|, 1.469367938527859385e-39, PT ;  /* 0x001000000300780b */ /* 0x000fda0003f04200 */
[----:B------:R-:W-:Y:S05]  /*1140*/  @P0 BRA P1, `(.L_x_18) ;  /* 0x0000000000080947 */ /* 0x000fea0000800000 */
[----:B------:R-:W-:-:S07]  /*1150*/  MOV R4, 0x1170 ;  /* 0x0000117000047802 */ /* 0x000fce0000000f00 */
[----:B------:R-:W-:Y:S05]  /*1160*/  CALL.REL.NOINC `($__internal_0_$__cuda_sm20_div_rn_f64_full) ;  /* 0x0000000400207944 */ /* 0x000fea0003c00000 */
.L_x_18:
[----:B------:R-:W-:Y:S05]  /*1170*/  BSYNC.RECONVERGENT B0 ;  /* 0x0000000000007941 */ /* 0x000fea0003800200 */
.L_x_17:
[----:B------:R-:W2:Y:S01]  /*1180*/  LDG.E R3, desc[UR4][R32.64+0x4] ;  /* 0x0000040420037981 */ /* 0x000ea2000c1e1900 */
[----:B------:R-:W0:Y:S01]  /*1190*/  MUFU.RCP64H R5, R15 ;  /* 0x0000000f00057308 */ /* 0x000e220000001800 */
[----:B------:R-:W-:Y:S02]  /*11a0*/  IMAD.MOV.U32 R4, RZ, RZ, 0x1 ;  /* 0x00000001ff047424 */ /* 0x000fe400078e00ff */
[----:B------:R-:W-:Y:S01]  /*11b0*/  FADD R10, R30, R30 ;  /* 0x0000001e1e0a7221 */ /* 0x000fe20000000000 */
[----:B------:R-:W-:Y:S04]  /*11c0*/  BSSY.RECONVERGENT B0, `(.L_x_19) ;  /* 0x0000017000007945 */ /* 0x000fe80003800200 */
[----:B------:R-:W-:Y:S01]  /*11d0*/  F2F.F32.F64 R11, R36 ;  /* 0x00000024000b7310 */ /* 0x000fe20000301000 */
[----:B0-----:R-:W-:-:S08]  /*11e0*/  DFMA R6, -R14, R4, 1 ;  /* 0x3ff000000e06742b */ /* 0x001fd00000000104 */
[----:B------:R-:W-:-:S08]  /*11f0*/  DFMA R6, R6, R6, R6 ;  /* 0x000000060606722b */ /* 0x000fd00000000006 */
[----:B------:R-:W-:Y:S01]  /*1200*/  DFMA R6, R4, R6, R4 ;  /* 0x000000060406722b */ /* 0x000fe20000000004 */
[----:B--2---:R-:W-:-:S04]  /*1210*/  FADD R4, R3, -R10 ;  /* 0x8000000a03047221 */ /* 0x004fc80000000000 */
[----:B------:R-:W-:-:S03]  /*1220*/  FADD R18, R29, R4 ;  /* 0x000000041d127221 */ /* 0x000fc60000000000 */
[----:B------:R-:W-:-:S03]  /*1230*/  DFMA R4, -R14, R6, 1 ;  /* 0x3ff000000e04742b */ /* 0x000fc60000000106 */
[----:B------:R-:W0:Y:S05]  /*1240*/  F2F.F64.F32 R18, R18 ;  /* 0x0000001200127310 */ /* 0x000e2a0000201800 */
[----:B------:R-:W-:-:S08]  /*1250*/  DFMA R12, R6, R4, R6 ;  /* 0x00000004060c722b */ /* 0x000fd00000000006 */
        /* <DEDUP_REMOVED lines=11> */
[----:B------:R-:W-:Y:S01]  /*1310*/  IMAD.MOV.U32 R4, RZ, RZ, R36 ;  /* 0x000000ffff047224 */ /* 0x000fe200078e0024 */
[----:B------:R-:W-:-:S07]  /*1320*/  MOV R5, R37 ;  /* 0x0000002500057202 */ /* 0x000fce0000000f00 */
.L_x_20:
[----:B------:R-:W-:Y:S05]  /*1330*/  BSYNC.RECONVERGENT B0 ;  /* 0x0000000000007941 */ /* 0x000fea0003800200 */
.L_x_19:
[----:B------:R-:W0:Y:S02]  /*1340*/  LDC R3, c[0x0][0x3a8] ;  /* 0x0000ea00ff037b82 */ /* 0x000e240000000800 */
[----:B0-----:R-:W-:-:S06]  /*1350*/  IMAD.WIDE R32, R3, 0x4, R32 ;  /* 0x0000000403207825 */ /* 0x001fcc00078e0220 */
[----:B------:R-:W2:Y:S01]  /*1360*/  LDG.E R33, desc[UR4][R32.64] ;  /* 0x0000000420217981 */ /* 0x000ea2000c1e1900 */
[----:B------:R-:W0:Y:S01]  /*1370*/  MUFU.RCP64H R7, R17 ;  /* 0x0000001100077308 */ /* 0x000e220000001800 */
[----:B------:R-:W-:Y:S01]  /*1380*/  IMAD.MOV.U32 R6, RZ, RZ, 0x1 ;  /* 0x00000001ff067424 */ /* 0x000fe200078e00ff */
[----:B------:R-:W-:Y:S05]  /*1390*/  BSSY.RECONVERGENT B0, `(.L_x_21) ;  /* 0x0000015000007945 */ /* 0x000fea0003800200 */
[----:B0-----:R-:W-:-:S08]  /*13a0*/  DFMA R12, -R16, R6, 1 ;  /* 0x3ff00000100c742b */ /* 0x001fd00000000106 */
[----:B------:R-:W-:-:S08]  /*13b0*/  DFMA R12, R12, R12, R12 ;  /* 0x0000000c0c0c722b */ /* 0x000fd0000000000c */
[----:B------:R-:W-:-:S08]  /*13c0*/  DFMA R12, R6, R12, R6 ;  /* 0x0000000c060c722b */ /* 0x000fd00000000006 */
[----:B------:R-:W-:-:S08]  /*13d0*/  DFMA R6, -R16, R12, 1 ;  /* 0x3ff000001006742b */ /* 0x000fd0000000010c */
[----:B------:R-:W-:Y:S01]  /*13e0*/  DFMA R12, R12, R6, R12 ;  /* 0x000000060c0c722b */ /* 0x000fe2000000000c */
[----:B--2---:R-:W-:Y:S02]  /*13f0*/  FADD R3, -R10, R33 ;  /* 0x000000210a037221 */ /* 0x004fe40000000100 */
[----:B------:R-:W-:Y:S02]  /*1400*/  F2F.F32.F64 R10, R4 ;  /* 0x00000004000a7310 */ /* 0x000fe40000301000 */
[----:B------:R-:W-:-:S06]  /*1410*/  FADD R3, R28, R3 ;  /* 0x000000031c037221 */ /* 0x000fcc0000000000 */
        /* <DEDUP_REMOVED lines=9> */
[----:B------:R-:W-:Y:S02]  /*14b0*/  MOV R23, R17 ;  /* 0x0000001100177202 */ /* 0x000fe40000000f00 */
[----:B------:R-:W-:-:S07]  /*14c0*/  MOV R4, 0x14e0 ;  /* 0x000014e000047802 */ /* 0x000fce0000000f00 */
[----:B------:R-:W-:Y:S05]  /*14d0*/  CALL.REL.NOINC `($__internal_0_$__cuda_sm20_div_rn_f64_full) ;  /* 0x0000000000447944 */ /* 0x000fea0003c00000 */
.L_x_22:
[----:B------:R-:W-:Y:S05]  /*14e0*/  BSYNC.RECONVERGENT B0 ;  /* 0x0000000000007941 */ /* 0x000fea0003800200 */
.L_x_21:
[----:B------:R-:W0:Y:S01]  /*14f0*/  F2F.F32.F64 R37, R36 ;  /* 0x0000002400257310 */ /* 0x000e220000301000 */
[----:B------:R-:W-:Y:S01]  /*1500*/  FADD R0, R9, R0 ;  /* 0x0000000009007221 */ /* 0x000fe20000000000 */
[----:B------:R-:W1:Y:S01]  /*1510*/  LDCU.64 UR6, c[0x0][0x3c0] ;  /* 0x00007800ff0677ac */ /* 0x000e620008000a00 */
[----:B------:R-:W2:Y:S05]  /*1520*/  LDC.64 R12, c[0x0][0x388] ;  /* 0x0000e200ff0c7b82 */ /* 0x000eaa0000000a00 */
[----:B------:R-:W-:Y:S01]  /*1530*/  F2F.F64.F32 R30, R30 ;  /* 0x0000001e001e7310 */ /* 0x000fe20000201800 */
[----:B0-----:R-:W-:-:S07]  /*1540*/  FADD R8, R10, R37 ;  /* 0x000000250a087221 */ /* 0x001fce0000000000 */
[----:B------:R-:W1:Y:S08]  /*1550*/  F2F.F64.F32 R4, R0 ;  /* 0x0000000000047310 */ /* 0x000e700000201800 */
[----:B------:R-:W0:Y:S01]  /*1560*/  F2F.F64.F32 R6, R11 ;  /* 0x0000000b00067310 */ /* 0x000e220000201800 */
[----:B--2---:R-:W-:Y:S01]  /*1570*/  IMAD.WIDE R2, R2, 0x4, R12 ;  /* 0x0000000402027825 */ /* 0x004fe200078e020c */
[----:B-1----:R-:W-:-:S06]  /*1580*/  DFMA R4, -R4, UR6, R30 ;  /* 0x0000000604047c2b */ /* 0x002fcc000800011e */
[----:B------:R-:W1:Y:S02]  /*1590*/  F2F.F64.F32 R8, R8 ;  /* 0x0000000800087310 */ /* 0x000e640000201800 */
[----:B0-----:R-:W-:-:S08]  /*15a0*/  DFMA R4, -R6, UR6, R4 ;  /* 0x0000000606047c2b */ /* 0x001fd00008000104 */
[----:B-1----:R-:W-:-:S10]  /*15b0*/  DFMA R4, R34, R8, R4 ;  /* 0x000000082204722b */ /* 0x002fd40000000004 */
[----:B------:R-:W0:Y:S02]  /*15c0*/  F2F.F32.F64 R5, R4 ;  /* 0x0000000400057310 */ /* 0x000e240000301000 */
[----:B0-----:R-:W-:Y:S01]  /*15d0*/  STG.E desc[UR4][R2.64], R5 ;  /* 0x0000000502007986 */ /* 0x001fe2000c101904 */
[----:B------:R-:W-:Y:S05]  /*15e0*/  EXIT ;  /* 0x000000000000794d */ /* 0x000fea0003800000 */
        .weak           $__internal_0_$__cuda_sm20_div_rn_f64_full
        .type           $__internal_0_$__cuda_sm20_div_rn_f64_full,@function
        .size           $__internal_0_$__cuda_sm20_div_rn_f64_full,(.L_x_55 - $__internal_0_$__cuda_sm20_div_rn_f64_full)
$__internal_0_$__cuda_sm20_div_rn_f64_full:
[----:B------:R-:W-:Y:S01]  /*15f0*/  FSETP.GEU.AND P2, PT, |R19|, 1.469367938527859385e-39, PT ;  /* 0x001000001300780b */ /* 0x000fe20003f4e200 */
[----:B------:R-:W-:Y:S01]  /*1600*/  IMAD.MOV.U32 R5, RZ, RZ, 0x1ca00000 ;  /* 0x1ca00000ff057424 */ /* 0x000fe200078e00ff */
[C---:B------:R-:W-:Y:S01]  /*1610*/  FSETP.GEU.AND P0, PT, |R23|.reuse, 1.469367938527859385e-39, PT ;  /* 0x001000001700780b */ /* 0x040fe20003f0e200 */
[----:B------:R-:W-:Y:S01]  /*1620*/  IMAD.MOV.U32 R36, RZ, RZ, 0x1 ;  /* 0x00000001ff247424 */ /* 0x000fe200078e00ff */
[----:B------:R-:W-:Y:S01]  /*1630*/  LOP3.LUT R20, R23, 0x800fffff, RZ, 0xc0, !PT ;  /* 0x800fffff17147812 */ /* 0x000fe200078ec0ff */
[----:B------:R-:W-:Y:S01]  /*1640*/  BSSY.RECONVERGENT B1, `(.L_x_23) ;  /* 0x0000052000017945 */ /* 0x000fe20003800200 */
[----:B------:R-:W-:Y:S02]  /*1650*/  LOP3.LUT R3, R19, 0x7ff00000, RZ, 0xc0, !PT ;  /* 0x7ff0000013037812 */ /* 0x000fe400078ec0ff */
[----:B------:R-:W-:Y:S01]  /*1660*/  LOP3.LUT R21, R20, 0x3ff00000, RZ, 0xfc, !PT ;  /* 0x3ff0000014157812 */ /* 0x000fe200078efcff */
[----:B------:R-:W-:Y:S01]  /*1670*/  IMAD.MOV.U32 R20, RZ, RZ, R22 ;  /* 0x000000ffff147224 */ /* 0x000fe200078e0016 */
[----:B------:R-:W-:-:S02]  /*1680*/  LOP3.LUT R7, R23, 0x7ff00000, RZ, 0xc0, !PT ;  /* 0x7ff0000017077812 */ /* 0x000fc400078ec0ff */
[----:B------:R-:W-:Y:S01]  /*1690*/  MOV R24, R18 ;  /* 0x0000001200187202 */ /* 0x000fe20000000f00 */
[----:B------:R-:W-:Y:S01]  /*16a0*/  @!P2 IMAD.MOV.U32 R26, RZ, RZ, RZ ;  /* 0x000000ffff1aa224 */ /* 0x000fe200078e00ff */
[----:B------:R-:W-:Y:S01]  /*16b0*/  @!P2 LOP3.LUT R6, R23, 0x7ff00000, RZ, 0xc0, !PT ;  /* 0x7ff000001706a812 */ /* 0x000fe200078ec0ff */
[----:B------:R-:W-:Y:S01]  /*16c0*/  @!P0 DMUL R20, R22, 8.98846567431157953865e+307 ;  /* 0x7fe0000016148828 */ /* 0x000fe20000000000 */
[C---:B------:R-:W-:Y:S02]  /*16d0*/  ISETP.GE.U32.AND P1, PT, R3.reuse, R7, PT ;  /* 0x000000070300720c */ /* 0x040fe40003f26070 */
[----:B------:R-:W-:Y:S02]  /*16e0*/  @!P2 ISETP.GE.U32.AND P3, PT, R3, R6, PT ;  /* 0x000000060300a20c */ /* 0x000fe40003f66070 */
[C---:B------:R-:W-:Y:S01]  /*16f0*/  SEL R25, R5.reuse, 0x63400000, !P1 ;  /* 0x6340000005197807 */ /* 0x040fe20004800000 */
[----:B------:R-:W0:Y:S01]  /*1700*/  MUFU.RCP64H R37, R21 ;  /* 0x0000001500257308 */ /* 0x000e220000001800 */
[----:B------:R-:W-:-:S02]  /*1710*/  @!P2 SEL R27, R5, 0x63400000, !P3 ;  /* 0x63400000051ba807 */ /* 0x000fc40005800000 */
[--C-:B------:R-:W-:Y:S02]  /*1720*/  LOP3.LUT R25, R25, 0x800fffff, R19.reuse, 0xf8, !PT ;  /* 0x800fffff19197812 */ /* 0x100fe400078ef813 */
[----:B------:R-:W-:Y:S02]  /*1730*/  @!P2 LOP3.LUT R6, R27, 0x80000000, R19, 0xf8, !PT ;  /* 0x800000001b06a812 */ /* 0x000fe400078ef813 */
[----:B------:R-:W-:Y:S02]  /*1740*/  @!P0 LOP3.LUT R7, R21, 0x7ff00000, RZ, 0xc0, !PT ;  /* 0x7ff0000015078812 */ /* 0x000fe400078ec0ff */
[----:B------:R-:W-:Y:S02]  /*1750*/  @!P2 LOP3.LUT R27, R6, 0x100000, RZ, 0xfc, !PT ;  /* 0x00100000061ba812 */ /* 0x000fe400078efcff */
[----:B------:R-:W-:-:S04]  /*1760*/  MOV R6, R3 ;  /* 0x0000000300067202 */ /* 0x000fc80000000f00 */
[----:B------:R-:W-:Y:S02]  /*1770*/  @!P2 DFMA R24, R24, 2, -R26 ;  /* 0x400000001818a82b */ /* 0x000fe4000000081a */
[----:B0-----:R-:W-:-:S08]  /*1780*/  DFMA R26, R36, -R20, 1 ;  /* 0x3ff00000241a742b */ /* 0x001fd00000000814 */
[----:B------:R-:W-:Y:S01]  /*1790*/  DFMA R26, R26, R26, R26 ;  /* 0x0000001a1a1a722b */ /* 0x000fe2000000001a */
[----:B------:R-:W-:-:S05]  /*17a0*/  @!P2 LOP3.LUT R6, R25, 0x7ff00000, RZ, 0xc0, !PT ;  /* 0x7ff000001906a812 */ /* 0x000fca00078ec0ff */
[----:B------:R-:W-:Y:S02]  /*17b0*/  VIADD R8, R6, 0xffffffff ;  /* 0xffffffff06087836 */ /* 0x000fe40000000000 */
[----:B------:R-:W-:-:S03]  /*17c0*/  DFMA R36, R36, R26, R36 ;  /* 0x0000001a2424722b */ /* 0x000fc60000000024 */
[----:B------:R-:W-:Y:S01]  /*17d0*/  ISETP.GT.U32.AND P0, PT, R8, 0x7feffffe, PT ;  /* 0x7feffffe0800780c */ /* 0x000fe20003f04070 */
[----:B------:R-:W-:-:S04]  /*17e0*/  VIADD R8, R7, 0xffffffff ;  /* 0xffffffff07087836 */ /* 0x000fc80000000000 */
[----:B------:R-:W-:Y:S01]  /*17f0*/  DFMA R38, R36, -R20, 1 ;  /* 0x3ff000002426742b */ /* 0x000fe20000000814 */
[----:B------:R-:W-:-:S07]  /*1800*/  ISETP.GT.U32.OR P0, PT, R8, 0x7feffffe, P0 ;  /* 0x7feffffe0800780c */ /* 0x000fce0000704470 */
[----:B------:R-:W-:-:S08]  /*1810*/  DFMA R38, R36, R38, R36 ;  /* 0x000000262426722b */ /* 0x000fd00000000024 */
[----:B------:R-:W-:-:S08]  /*1820*/  DMUL R36, R38, R24 ;  /* 0x0000001826247228 */ /* 0x000fd00000000000 */
[----:B------:R-:W-:-:S08]  /*1830*/  DFMA R26, R36, -R20, R24 ;  /* 0x80000014241a722b */ /* 0x000fd00000000018 */
[----:B------:R-:W-:Y:S01]  /*1840*/  DFMA R26, R38, R26, R36 ;  /* 0x0000001a261a722b */ /* 0x000fe20000000024 */
[----:B------:R-:W-:Y:S10]  /*1850*/  @P0 BRA `(.L_x_24) ;  /* 0x00000000006c0947 */ /* 0x000ff40003800000 */
[----:B------:R-:W-:Y:S01]  /*1860*/  LOP3.LUT R6, R23, 0x7ff00000, RZ, 0xc0, !PT ;  /* 0x7ff0000017067812 */ /* 0x000fe200078ec0ff */
[----:B------:R-:W-:-:S03]  /*1870*/  IMAD.MOV.U32 R18, RZ, RZ, RZ ;  /* 0x000000ffff127224 */ /* 0x000fc600078e00ff */
[CC--:B------:R-:W-:Y:S02]  /*1880*/  VIADDMNMX R7, R3.reuse, -R6.reuse, 0xb9600000, !PT ;  /* 0xb960000003077446 */ /* 0x0c0fe40007800906 */
[----:B------:R-:W-:Y:S02]  /*1890*/  ISETP.GE.U32.AND P0, PT, R3, R6, PT ;  /* 0x000000060300720c */ /* 0x000fe40003f06070 */
[----:B------:R-:W-:Y:S02]  /*18a0*/  VIMNMX R7, PT, PT, R7, 0x46a00000, PT ;  /* 0x46a0000007077848 */ /* 0x000fe40003fe0100 */
[----:B------:R-:W-:-:S04]  /*18b0*/  SEL R6, R5, 0x63400000, !P0 ;  /* 0x6340000005067807 */ /* 0x000fc80004000000 */
[----:B------:R-:W-:-:S05]  /*18c0*/  IADD3 R6, PT, PT, -R6, R7, RZ ;  /* 0x0000000706067210 */ /* 0x000fca0007ffe1ff */
[----:B------:R-:W-:-:S06]  /*18d0*/  VIADD R19, R6, 0x7fe00000 ;  /* 0x7fe0000006137836 */ /* 0x000fcc0000000000 */
[----:B------:R-:W-:-:S10]  /*18e0*/  DMUL R36, R26, R18 ;  /* 0x000000121a247228 */ /* 0x000fd40000000000 */
[----:B------:R-:W-:-:S13]  /*18f0*/  FSETP.GTU.AND P0, PT, |R37|, 1.469367938527859385e-39, PT ;  /* 0x001000002500780b */ /* 0x000fda0003f0c200 */
[----:B------:R-:W-:Y:S05]  /*1900*/  @P0 BRA `(.L_x_25) ;  /* 0x0000000000940947 */ /* 0x000fea0003800000 */
[----:B------:R-:W-:-:S06]  /*1910*/  DFMA R20, R26, -R20, R24 ;  /* 0x800000141a14722b */ /* 0x000fcc0000000018 */
[----:B------:R-:W-:-:S04]  /*1920*/  MOV R20, RZ ;  /* 0x000000ff00147202 */ /* 0x000fc80000000f00 */
[C---:B------:R-:W-:Y:S02]  /*1930*/  FSETP.NEU.AND P0, PT, R21.reuse, RZ, PT ;  /* 0x000000ff1500720b */ /* 0x040fe40003f0d000 */
[----:B------:R-:W-:-:S04]  /*1940*/  LOP3.LUT R22, R21, 0x80000000, R23, 0x48, !PT ;  /* 0x8000000015167812 */ /* 0x000fc800078e4817 */
[----:B------:R-:W-:-:S07]  /*1950*/  LOP3.LUT R21, R22, R19, RZ, 0xfc, !PT ;  /* 0x0000001316157212 */ /* 0x000fce00078efcff */
[----:B------:R-:W-:Y:S05]  /*1960*/  @!P0 BRA `(.L_x_25) ;  /* 0x00000000007c8947 */ /* 0x000fea0003800000 */
[----:B------:R-:W-:Y:S01]  /*1970*/  IMAD.MOV R19, RZ, RZ, -R6 ;  /* 0x000000ffff137224 */ /* 0x000fe200078e0a06 */
[----:B------:R-:W-:Y:S01]  /*1980*/  IADD3 R6, PT, PT, -R6, -0x43300000, RZ ;  /* 0xbcd0000006067810 */ /* 0x000fe20007ffe1ff */
[----:B------:R-:W-:-:S06]  /*1990*/  IMAD.MOV.U32 R18, RZ, RZ, RZ ;  /* 0x000000ffff127224 */ /* 0x000fcc00078e00ff */
[----:B------:R-:W-:Y:S02]  /*19a0*/  DFMA R18, R36, -R18, R26 ;  /* 0x800000122412722b */ /* 0x000fe4000000001a */
[----:B------:R-:W-:-:S08]  /*19b0*/  DMUL.RP R26, R26, R20 ;  /* 0x000000141a1a7228 */ /* 0x000fd00000008000 */
[----:B------:R-:W-:Y:S02]  /*19c0*/  FSETP.NEU.AND P0, PT, |R19|, R6, PT ;  /* 0x000000061300720b */ /* 0x000fe40003f0d200 */
[----:B------:R-:W-:Y:S02]  /*19d0*/  LOP3.LUT R3, R27, R22, RZ, 0x3c, !PT ;  /* 0x000000161b037212 */ /* 0x000fe400078e3cff */
[----:B------:R-:W-:Y:S02]  /*19e0*/  FSEL R36, R26, R36, !P0 ;  /* 0x000000241a247208 */ /* 0x000fe40004000000 */
[----:B------:R-:W-:Y:S01]  /*19f0*/  FSEL R37, R3, R37, !P0 ;  /* 0x0000002503257208 */ /* 0x000fe20004000000 */
[----:B------:R-:W-:Y:S06]  /*1a00*/  BRA `(.L_x_25) ;  /* 0x0000000000547947 */ /* 0x000fec0003800000 */
.L_x_24:
[----:B------:R-:W-:-:S14]  /*1a10*/  DSETP.NAN.AND P0, PT, R18, R18, PT ;  /* 0x000000121200722a */ /* 0x000fdc0003f08000 */
[----:B------:R-:W-:Y:S05]  /*1a20*/  @P0 BRA `(.L_x_26) ;  /* 0x0000000000440947 */ /* 0x000fea0003800000 */
[----:B------:R-:W-:-:S14]  /*1a30*/  DSETP.NAN.AND P0, PT, R22, R22, PT ;  /* 0x000000161600722a */ /* 0x000fdc0003f08000 */
[----:B------:R-:W-:Y:S05]  /*1a40*/  @P0 BRA `(.L_x_27) ;  /* 0x0000000000300947 */ /* 0x000fea0003800000 */
[----:B------:R-:W-:Y:S01]  /*1a50*/  ISETP.NE.AND P0, PT, R6, R7, PT ;  /* 0x000000070600720c */ /* 0x000fe20003f05270 */
[----:B------:R-:W-:Y:S01]  /*1a60*/  IMAD.MOV.U32 R37, RZ, RZ, -0x80000 ;  /* 0xfff80000ff257424 */ /* 0x000fe200078e00ff */
[----:B------:R-:W-:-:S11]  /*1a70*/  MOV R36, 0x0 ;  /* 0x0000000000247802 */ /* 0x000fd60000000f00 */
[----:B------:R-:W-:Y:S05]  /*1a80*/  @!P0 BRA `(.L_x_25) ;  /* 0x0000000000348947 */ /* 0x000fea0003800000 */
[----:B------:R-:W-:Y:S02]  /*1a90*/  ISETP.NE.AND P0, PT, R6, 0x7ff00000, PT ;  /* 0x7ff000000600780c */ /* 0x000fe40003f05270 */
[----:B------:R-:W-:Y:S02]  /*1aa0*/  LOP3.LUT R37, R19, 0x80000000, R23, 0x48, !PT ;  /* 0x8000000013257812 */ /* 0x000fe400078e4817 */
[----:B------:R-:W-:-:S13]  /*1ab0*/  ISETP.EQ.OR P0, PT, R7, RZ, !P0 ;  /* 0x000000ff0700720c */ /* 0x000fda0004702670 */
[----:B------:R-:W-:Y:S01]  /*1ac0*/  @P0 LOP3.LUT R3, R37, 0x7ff00000, RZ, 0xfc, !PT ;  /* 0x7ff0000025030812 */ /* 0x000fe200078efcff */
[----:B------:R-:W-:Y:S01]  /*1ad0*/  @!P0 IMAD.MOV.U32 R36, RZ, RZ, RZ ;  /* 0x000000ffff248224 */ /* 0x000fe200078e00ff */
[----:B------:R-:W-:-:S03]  /*1ae0*/  @P0 MOV R36, RZ ;  /* 0x000000ff00240202 */ /* 0x000fc60000000f00 */
[----:B------:R-:W-:Y:S01]  /*1af0*/  @P0 IMAD.MOV.U32 R37, RZ, RZ, R3 ;  /* 0x000000ffff250224 */ /* 0x000fe200078e0003 */
[----:B------:R-:W-:Y:S06]  /*1b00*/  BRA `(.L_x_25) ;  /* 0x0000000000147947 */ /* 0x000fec0003800000 */
.L_x_27:
[----:B------:R-:W-:Y:S01]  /*1b10*/  LOP3.LUT R37, R23, 0x80000, RZ, 0xfc, !PT ;  /* 0x0008000017257812 */ /* 0x000fe200078efcff */
[----:B------:R-:W-:Y:S01]  /*1b20*/  IMAD.MOV.U32 R36, RZ, RZ, R22 ;  /* 0x000000ffff247224 */ /* 0x000fe200078e0016 */
[----:B------:R-:W-:Y:S06]  /*1b30*/  BRA `(.L_x_25) ;  /* 0x0000000000087947 */ /* 0x000fec0003800000 */
.L_x_26:
[----:B------:R-:W-:Y:S02]  /*1b40*/  LOP3.LUT R37, R19, 0x80000, RZ, 0xfc, !PT ;  /* 0x0008000013257812 */ /* 0x000fe400078efcff */
[----:B------:R-:W-:-:S07]  /*1b50*/  MOV R36, R18 ;  /* 0x0000001200247202 */ /* 0x000fce0000000f00 */
.L_x_25:
[----:B------:R-:W-:Y:S05]  /*1b60*/  BSYNC.RECONVERGENT B1 ;  /* 0x0000000000017941 */ /* 0x000fea0003800200 */
.L_x_23:
[----:B------:R-:W-:-:S04]  /*1b70*/  IMAD.MOV.U32 R5, RZ, RZ, 0x0 ;  /* 0x00000000ff057424 */ /* 0x000fc800078e00ff */
[----:B------:R-:W-:Y:S05]  /*1b80*/  RET.REL.NODEC R4 `(_Z17compute_uv_kernelPfS_S_S_S_iiddddd) ;  /* 0xffffffe4041c7950 */ /* 0x000fea0003c3ffff */
.L_x_28:
        /* <DEDUP_REMOVED lines=15> */
.L_x_55:


//--------------------- .text._Z14copy_uv_kernelPfS_S_S_ii --------------------------
	.section	.text._Z14copy_uv_kernelPfS_S_S_ii,"ax",@progbits
	.align	128
        .global         _Z14copy_uv_kernelPfS_S_S_ii
        .type           _Z14copy_uv_kernelPfS_S_S_ii,@function
        .size           _Z14copy_uv_kernelPfS_S_S_ii,(.L_x_60 - _Z14copy_uv_kernelPfS_S_S_ii)
        .other          _Z14copy_uv_kernelPfS_S_S_ii,@"STO_CUDA_ENTRY STV_DEFAULT"
_Z14copy_uv_kernelPfS_S_S_ii:
.text._Z14copy_uv_kernelPfS_S_S_ii:
[----:B------:R-:W-:Y:S01]  /*0000*/  LDC R1, c[0x0][0x37c] ;  /* 0x0000df00ff017b82 */ /* 0x000fe20000000800 */
[----:B------:R-:W0:Y:S07]  /*0010*/  S2R R2, SR_TID.Y ;  /* 0x0000000000027919 */ /* 0x000e2e0000002200 */
[----:B------:R-:W1:Y:S01]  /*0020*/  LDC R0, c[0x0][0x360] ;  /* 0x0000d800ff007b82 */ /* 0x000e620000000800 */
[----:B------:R-:W2:Y:S01]  /*0030*/  LDCU.64 UR6, c[0x0][0x3a0] ;  /* 0x00007400ff0677ac */ /* 0x000ea20008000a00 */
[----:B------:R-:W1:Y:S06]  /*0040*/  S2R R3, SR_TID.X ;  /* 0x0000000000037919 */ /* 0x000e6c0000002100 */
[----:B------:R-:W0:Y:S08]  /*0050*/  S2UR UR5, SR_CTAID.Y ;  /* 0x00000000000579c3 */ /* 0x000e300000002600 */
[----:B------:R-:W0:Y:S08]  /*0060*/  LDC R5, c[0x0][0x364] ;  /* 0x0000d900ff057b82 */ /* 0x000e300000000800 */
[----:B------:R-:W1:Y:S01]  /*0070*/  S2UR UR4, SR_CTAID.X ;  /* 0x00000000000479c3 */ /* 0x000e620000002500 */
[----:B0-----:R-:W-:-:S05]  /*0080*/  IMAD R5, R5, UR5, R2 ;  /* 0x0000000505057c24 */ /* 0x001fca000f8e0202 */
[----:B--2---:R-:W-:Y:S01]  /*0090*/  ISETP.GE.AND P0, PT, R5, UR7, PT ;  /* 0x0000000705007c0c */ /* 0x004fe2000bf06270 */
[----:B-1----:R-:W-:-:S05]  /*00a0*/  IMAD R0, R0, UR4, R3 ;  /* 0x0000000400007c24 */ /* 0x002fca000f8e0203 */
[----:B------:R-:W-:-:S13]  /*00b0*/  ISETP.GE.OR P0, PT, R0, UR6, P0 ;  /* 0x0000000600007c0c */ /* 0x000fda0008706670 */
[----:B------:R-:W-:Y:S05]  /*00c0*/  @P0 EXIT ;  /* 0x000000000000094d */ /* 0x000fea0003800000 */
[----:B------:R-:W0:Y:S01]  /*00d0*/  LDC.64 R2, c[0x0][0x380] ;  /* 0x0000e000ff027b82 */ /* 0x000e220000000a00 */
[----:B------:R-:W1:Y:S01]  /*00e0*/  LDCU.64 UR4, c[0x0][0x358] ;  /* 0x00006b00ff0477ac */ /* 0x000e620008000a00 */
[----:B------:R-:W-:-:S06]  /*00f0*/  IMAD R11, R5, UR6, R0 ;  /* 0x00000006050b7c24 */ /* 0x000fcc000f8e0200 */
[----:B------:R-:W2:Y:S08]  /*0100*/  LDC.64 R4, c[0x0][0x390] ;  /* 0x0000e400ff047b82 */ /* 0x000eb00000000a00 */
[----:B------:R-:W3:Y:S01]  /*0110*/  LDC.64 R6, c[0x0][0x388] ;  /* 0x0000e200ff067b82 */ /* 0x000ee20000000a00 */
[----:B0-----:R-:W-:-:S07]  /*0120*/  IMAD.WIDE R2, R11, 0x4, R2 ;  /* 0x000000040b027825 */ /* 0x001fce00078e0202 */
[----:B------:R-:W0:Y:S01]  /*0130*/  LDC.64 R8, c[0x0][0x398] ;  /* 0x0000e600ff087b82 */ /* 0x000e220000000a00 */
[----:B-1----:R-:W4:Y:S01]  /*0140*/  LDG.E R3, desc[UR4][R2.64] ;  /* 0x0000000402037981 */ /* 0x002f22000c1e1900 */
[----:B--2---:R-:W-:-:S04]  /*0150*/  IMAD.WIDE R4, R11, 0x4, R4 ;  /* 0x000000040b047825 */ /* 0x004fc800078e0204 */
[C---:B---3--:R-:W-:Y:S01]  /*0160*/  IMAD.WIDE R6, R11.reuse, 0x4, R6 ;  /* 0x000000040b067825 */ /* 0x048fe200078e0206 */
[----:B----4-:R-:W-:Y:S05]  /*0170*/  STG.E desc[UR4][R4.64], R3 ;  /* 0x0000000304007986 */ /* 0x010fea000c101904 */
[----:B------:R-:W2:Y:S01]  /*0180*/  LDG.E R7, desc[UR4][R6.64] ;  /* 0x0000000406077981 */ /* 0x000ea2000c1e1900 */
[----:B0-----:R-:W-:-:S05]  /*0190*/  IMAD.WIDE R8, R11, 0x4, R8 ;  /* 0x000000040b087825 */ /* 0x001fca00078e0208 */
[----:B--2---:R-:W-:Y:S01]  /*01a0*/  STG.E desc[UR4][R8.64], R7 ;  /* 0x0000000708007986 */ /* 0x004fe2000c101904 */
[----:B------:R-:W-:Y:S05]  /*01b0*/  EXIT ;  /* 0x000000000000794d */ /* 0x000fea0003800000 */
.L_x_29:
        /* <DEDUP_REMOVED lines=12> */
.L_x_60:


//--------------------- .text._Z24update_p_boundary_kernelPfii --------------------------
	.section	.text._Z24update_p_boundary_kernelPfii,"ax",@progbits
	.align	128
        .global         _Z24update_p_boundary_kernelPfii
        .type           _Z24update_p_boundary_kernelPfii,@function
        .size           _Z24update_p_boundary_kernelPfii,(.L_x_61 - _Z24update_p_boundary_kernelPfii)
        .other          _Z24update_p_boundary_kernelPfii,@"STO_CUDA_ENTRY STV_DEFAULT"
_Z24update_p_boundary_kernelPfii:
.text._Z24update_p_boundary_kernelPfii:
        /* <DEDUP_REMOVED lines=12> */
[----:B------:R-:W0:Y:S01]  /*00c0*/  LDCU UR4, c[0x0][0x388] ;  /* 0x00007100ff0477ac */ /* 0x000e220008000800 */
[----:B------:R-:W1:Y:S01]  /*00d0*/  LDC.64 R4, c[0x0][0x380] ;  /* 0x0000e000ff047b82 */ /* 0x000e620000000a00 */
[----:B0-----:R-:W-:-:S05]  /*00e0*/  IMAD R9, R7, UR4, RZ ;  /* 0x0000000407097c24 */ /* 0x001fca000f8e02ff */
[----:B------:R-:W-:-:S05]  /*00f0*/  IADD3 R3, PT, PT, R9, UR4, RZ ;  /* 0x0000000409037c10 */ /* 0x000fca000fffe0ff */
[----:B-1----:R-:W-:-:S05]  /*0100*/  IMAD.WIDE R2, R3, 0x4, R4 ;  /* 0x0000000403027825 */ /* 0x002fca00078e0204 */
[----:B------:R-:W2:Y:S01]  /*0110*/  LDG.E R11, desc[UR6][R2.64+-0x8] ;  /* 0xfffff806020b7981 */ /* 0x000ea2000c1e1900 */
[----:B------:R-:W-:-:S03]  /*0120*/  IMAD.WIDE R4, R9, 0x4, R4 ;  /* 0x0000000409047825 */ /* 0x000fc600078e0204 */
[----:B--2---:R0:W-:Y:S04]  /*0130*/  STG.E desc[UR6][R2.64+-0x4], R11 ;  /* 0xfffffc0b02007986 */ /* 0x0041e8000c101906 */
[----:B------:R-:W2:Y:S04]  /*0140*/  LDG.E R9, desc[UR6][R4.64+0x4] ;  /* 0x0000040604097981 */ /* 0x000ea8000c1e1900 */
[----:B--2---:R0:W-:Y:S02]  /*0150*/  STG.E desc[UR6][R4.64], R9 ;  /* 0x0000000904007986 */ /* 0x0041e4000c101906 */
.L_x_31:
[----:B------:R-:W-:Y:S05]  /*0160*/  BSYNC.RECONVERGENT B0 ;  /* 0x0000000000007941 */ /* 0x000fea0003800200 */
.L_x_30:
[----:B------:R-:W-:Y:S05]  /*0170*/  @P1 EXIT ;  /* 0x000000000000194d */ /* 0x000fea0003800000 */
[----:B0-----:R-:W0:Y:S01]  /*0180*/  LDC.64 R4, c[0x0][0x380] ;  /* 0x0000e000ff047b82 */ /* 0x001e220000000a00 */
[----:B------:R-:W-:-:S05]  /*0190*/  IADD3 R3, PT, PT, R7, R6, RZ ;  /* 0x0000000607037210 */ /* 0x000fca0007ffe0ff */
[----:B0-----:R-:W-:-:S06]  /*01a0*/  IMAD.WIDE R2, R3, 0x4, R4 ;  /* 0x0000000403027825 */ /* 0x001fcc00078e0204 */
[----:B------:R-:W2:Y:S01]  /*01b0*/  LDG.E R3, desc[UR6][R2.64] ;  /* 0x0000000602037981 */ /* 0x000ea2000c1e1900 */
[----:B------:R-:W-:Y:S01]  /*01c0*/  UIADD3 UR4, UPT, UPT, UR5, -0x1, URZ ;  /* 0xffffffff05047890 */ /* 0x000fe2000fffe0ff */
[----:B------:R-:W-:-:S05]  /*01d0*/  IMAD.WIDE R4, R7, 0x4, R4 ;  /* 0x0000000407047825 */ /* 0x000fca00078e0204 */
[----:B------:R-:W-:-:S04]  /*01e0*/  IMAD R7, R6, UR4, RZ ;  /* 0x0000000406077c24 */ /* 0x000fc8000f8e02ff */
[----:B------:R-:W-:Y:S01]  /*01f0*/  IMAD.WIDE R6, R7, 0x4, R4 ;  /* 0x0000000407067825 */ /* 0x000fe200078e0204 */
[----:B--2---:R-:W-:Y:S04]  /*0200*/  STG.E desc[UR6][R4.64], R3 ;  /* 0x0000000304007986 */ /* 0x004fe8000c101906 */
[----:B------:R-:W-:Y:S01]  /*0210*/  STG.E desc[UR6][R6.64], RZ ;  /* 0x000000ff06007986 */ /* 0x000fe2000c101906 */
[----:B------:R-:W-:Y:S05]  /*0220*/  EXIT ;  /* 0x000000000000794d */ /* 0x000fea0003800000 */
.L_x_32:
        /* <DEDUP_REMOVED lines=13> */
.L_x_61:


//--------------------- .text._Z16compute_p_kernelPfS_S_iidd --------------------------
	.section	.text._Z16compute_p_kernelPfS_S_iidd,"ax",@progbits
	.align	128
        .global         _Z16compute_p_kernelPfS_S_iidd
        .type           _Z16compute_p_kernelPfS_S_iidd,@function
        .size           _Z16compute_p_kernelPfS_S_iidd,(.L_x_56 - _Z16compute_p_kernelPfS_S_iidd)
        .other          _Z16compute_p_kernelPfS_S_iidd,@"STO_CUDA_ENTRY STV_DEFAULT"
_Z16compute_p_kernelPfS_S_iidd:
.text._Z16compute_p_kernelPfS_S_iidd:
[----:B------:R-:W-:Y:S01]  /*0000*/  LDC R1, c[0x0][0x37c] ;  /* 0x0000df00ff017b82 */ /* 0x000fe20000000800 */
[----:B------:R-:W0:Y:S07]  /*0010*/  S2R R0, SR_TID.X ;  /* 0x0000000000007919 */ /* 0x000e2e0000002100 */
[----:B------:R-:W0:Y:S01]  /*0020*/  S2UR UR4, SR_CTAID.X ;  /* 0x00000000000479c3 */ /* 0x000e220000002500 */
[----:B------:R-:W1:Y:S07]  /*0030*/  S2R R4, SR_TID.Y ;  /* 0x0000000000047919 */ /* 0x000e6e0000002200 */
[----:B------:R-:W0:Y:S08]  /*0040*/  LDC R5, c[0x0][0x360] ;  /* 0x0000d800ff057b82 */ /* 0x000e300000000800 */
[----:B------:R-:W2:Y:S08]  /*0050*/  LDC.64 R2, c[0x0][0x398] ;  /* 0x0000e600ff027b82 */ /* 0x000eb00000000a00 */
[----:B------:R-:W1:Y:S08]  /*0060*/  S2UR UR5, SR_CTAID.Y ;  /* 0x00000000000579c3 */ /* 0x000e700000002600 */
[----:B------:R-:W1:Y:S01]  /*0070*/  LDC R9, c[0x0][0x364] ;  /* 0x0000d900ff097b82 */ /* 0x000e620000000800 */
[----:B0-----:R-:W-:Y:S01]  /*0080*/  IMAD R5, R5, UR4, R0 ;  /* 0x0000000405057c24 */ /* 0x001fe2000f8e0200 */
[----:B--2---:R-:W-:-:S04]  /*0090*/  IADD3 R0, PT, PT, R2, -0x1, RZ ;  /* 0xffffffff02007810 */ /* 0x004fc80007ffe0ff */
[----:B------:R-:W-:Y:S01]  /*00a0*/  ISETP.GE.AND P0, PT, R5, R0, PT ;  /* 0x000000000500720c */ /* 0x000fe20003f06270 */
[----:B------:R-:W-:-:S03]  /*00b0*/  VIADD R0, R3, 0xffffffff ;  /* 0xffffffff03007836 */ /* 0x000fc60000000000 */
[----:B------:R-:W-:Y:S01]  /*00c0*/  ISETP.LT.OR P0, PT, R5, 0x1, P0 ;  /* 0x000000010500780c */ /* 0x000fe20000701670 */
[----:B-1----:R-:W-:-:S05]  /*00d0*/  IMAD R9, R9, UR5, R4 ;  /* 0x0000000509097c24 */ /* 0x002fca000f8e0204 */
[----:B------:R-:W-:-:S04]  /*00e0*/  ISETP.EQ.OR P0, PT, R9, RZ, P0 ;  /* 0x000000ff0900720c */ /* 0x000fc80000702670 */
[----:B------:R-:W-:-:S13]  /*00f0*/  ISETP.GE.OR P0, PT, R9, R0, P0 ;  /* 0x000000000900720c */ /* 0x000fda0000706670 */
[----:B------:R-:W-:Y:S05]  /*0100*/  @P0 EXIT ;  /* 0x000000000000094d */ /* 0x000fea0003800000 */
[----:B------:R-:W0:Y:S01]  /*0110*/  LDC.64 R18, c[0x0][0x390] ;  /* 0x0000e400ff127b82 */ /* 0x000e220000000a00 */
[----:B------:R-:W1:Y:S01]  /*0120*/  LDCU.64 UR4, c[0x0][0x358] ;  /* 0x00006b00ff0477ac */ /* 0x000e620008000a00 */
[----:B------:R-:W-:-:S06]  /*0130*/  IMAD R0, R9, R2, R5 ;  /* 0x0000000209007224 */ /* 0x000fcc00078e0205 */
[----:B------:R-:W2:Y:S01]  /*0140*/  LDC.64 R6, c[0x0][0x388] ;  /* 0x0000e200ff067b82 */ /* 0x000ea20000000a00 */
[----:B------:R-:W-:Y:S01]  /*0150*/  IADD3 R8, PT, PT, -R2, RZ, RZ ;  /* 0x000000ff02087210 */ /* 0x000fe20007ffe1ff */
[----:B------:R-:W-:-:S06]  /*0160*/  IMAD R9, R9, R2, R2 ;  /* 0x0000000209097224 */ /* 0x000fcc00078e0202 */
[----:B------:R-:W3:Y:S01]  /*0170*/  LDC.64 R12, c[0x0][0x3a0] ;  /* 0x0000e800ff0c7b82 */ /* 0x000ee20000000a00 */
[----:B0-----:R-:W-:-:S06]  /*0180*/  IMAD.WIDE R18, R0, 0x4, R18 ;  /* 0x0000000400127825 */ /* 0x001fcc00078e0212 */
[----:B-1----:R-:W4:Y:S01]  /*0190*/  LDG.E R18, desc[UR4][R18.64] ;  /* 0x0000000412127981 */ /* 0x002f22000c1e1900 */
[----:B--2---:R-:W-:-:S04]  /*01a0*/  IMAD.WIDE R20, R0, 0x4, R6 ;  /* 0x0000000400147825 */ /* 0x004fc800078e0206 */
[----:B------:R-:W-:Y:S01]  /*01b0*/  IMAD R8, R8, 0x2, R9 ;  /* 0x0000000208087824 */ /* 0x000fe200078e0209 */
[----:B------:R-:W2:Y:S04]  /*01c0*/  LDG.E R4, desc[UR4][R20.64+0x4] ;  /* 0x0000040414047981 */ /* 0x000ea8000c1e1900 */
[----:B------:R-:W2:Y:S01]  /*01d0*/  LDG.E R15, desc[UR4][R20.64+-0x4] ;  /* 0xfffffc04140f7981 */ /* 0x000ea2000c1e1900 */
[----:B------:R-:W-:Y:S01]  /*01e0*/  IADD3 R17, PT, PT, R5, R8, RZ ;  /* 0x0000000805117210 */ /* 0x000fe20007ffe0ff */
[----:B------:R-:W-:Y:S01]  /*01f0*/  IMAD.WIDE R22, R2, 0x4, R20 ;  /* 0x0000000402167825 */ /* 0x000fe200078e0214 */
[----:B------:R-:W0:Y:S03]  /*0200*/  LDC.64 R8, c[0x0][0x3a8] ;  /* 0x0000ea00ff087b82 */ /* 0x000e260000000a00 */
[----:B------:R-:W-:Y:S01]  /*0210*/  IMAD.WIDE R16, R17, 0x4, R6 ;  /* 0x0000000411107825 */ /* 0x000fe200078e0206 */
[----:B------:R1:W5:Y:S05]  /*0220*/  LDG.E R14, desc[UR4][R22.64] ;  /* 0x00000004160e7981 */ /* 0x00036a000c1e1900 */
[----:B------:R-:W5:Y:S01]  /*0230*/  LDG.E R17, desc[UR4][R16.64] ;  /* 0x0000000410117981 */ /* 0x000f62000c1e1900 */
[----:B---3--:R-:W-:-:S02]  /*0240*/  DMUL R6, R12, R12 ;  /* 0x0000000c0c067228 */ /* 0x008fc40000000000 */
[----:B0-----:R-:W-:-:S08]  /*0250*/  DMUL R10, R8, R8 ;  /* 0x00000008080a7228 */ /* 0x001fd00000000000 */
[----:B------:R-:W-:-:S08]  /*0260*/  DADD R2, R10, R6 ;  /* 0x000000000a027229 */ /* 0x000fd00000000006 */
[----:B------:R-:W-:-:S06]  /*0270*/  DADD R2, R2, R2 ;  /* 0x0000000002027229 */ /* 0x000fcc0000000002 */
[----:B------:R-:W0:Y:S08]  /*0280*/  MUFU.RCP64H R5, R3 ;  /* 0x0000000300057308 */ /* 0x000e300000001800 */
[----:B----4-:R-:W1:Y:S01]  /*0290*/  F2F.F64.F32 R18, R18 ;  /* 0x0000001200127310 */ /* 0x010e620000201800 */
[----:B--2---:R-:W-:Y:S01]  /*02a0*/  FADD R24, R4, R15 ;  /* 0x0000000f04187221 */ /* 0x004fe20000000000 */
[----:B------:R-:W-:-:S06]  /*02b0*/  VIADD R4, R3, 0x300402 ;  /* 0x0030040203047836 */ /* 0x000fcc0000000000 */
[----:B------:R-:W2:Y:S01]  /*02c0*/  F2F.F64.F32 R20, R24 ;  /* 0x0000001800147310 */ /* 0x000ea20000201800 */
[----:B-1----:R-:W-:Y:S01]  /*02d0*/  DMUL R22, R18, R12 ;  /* 0x0000000c12167228 */ /* 0x002fe20000000000 */
[----:B------:R-:W-:Y:S01]  /*02e0*/  FSETP.GEU.AND P0, PT, |R4|, 5.8789094863358348022e-39, PT ;  /* 0x004004020400780b */ /* 0x000fe20003f0e200 */
[----:B-----5:R-:W-:-:S06]  /*02f0*/  FADD R17, R14, R17 ;  /* 0x000000110e117221 */ /* 0x020fcc0000000000 */
[----:B------:R-:W-:Y:S02]  /*0300*/  DMUL R22, R22, R12 ;  /* 0x0000000c16167228 */ /* 0x000fe40000000000 */
[----:B0-----:R-:W-:Y:S02]  /*0310*/  DFMA R12, -R2, R4, 1 ;  /* 0x3ff00000020c742b */ /* 0x001fe40000000104 */
[----:B--2---:R-:W-:Y:S01]  /*0320*/  DMUL R20, R10, R20 ;  /* 0x000000140a147228 */ /* 0x004fe20000000000 */
[----:B------:R-:W0:Y:S03]  /*0330*/  F2F.F64.F32 R10, R17 ;  /* 0x00000011000a7310 */ /* 0x000e260000201800 */
[----:B------:R-:W-:Y:S02]  /*0340*/  DMUL R22, R22, R8 ;  /* 0x0000000816167228 */ /* 0x000fe40000000000 */
[----:B------:R-:W-:-:S03]  /*0350*/  DFMA R14, R12, R12, R12 ;  /* 0x0000000c0c0e722b */ /* 0x000fc6000000000c */
[----:B------:R1:W2:Y:S03]  /*0360*/  F2F.F32.F64 R12, R20 ;  /* 0x00000014000c7310 */ /* 0x0002a60000301000 */
[----:B------:R-:W-:Y:S02]  /*0370*/  DMUL R22, R22, R8 ;  /* 0x0000000816167228 */ /* 0x000fe40000000000 */
[----:B------:R-:W-:Y:S02]  /*0380*/  DFMA R14, R4, R14, R4 ;  /* 0x0000000e040e722b */ /* 0x000fe40000000004 */
[----:B0-----:R-:W-:Y:S02]  /*0390*/  DMUL R10, R6, R10 ;  /* 0x0000000a060a7228 */ /* 0x001fe40000000000 */
[----:B------:R1:W0:Y:S04]  /*03a0*/  F2F.F32.F64 R5, R22 ;  /* 0x0000001600057310 */ /* 0x0002280000301000 */
[----:B------:R-:W-:-:S04]  /*03b0*/  DFMA R8, -R2, R14, 1 ;  /* 0x3ff000000208742b */ /* 0x000fc8000000010e */
[----:B------:R1:W3:Y:S04]  /*03c0*/  F2F.F32.F64 R7, R10 ;  /* 0x0000000a00077310 */ /* 0x0002e80000301000 */
[----:B------:R-:W-:Y:S01]  /*03d0*/  DFMA R8, R14, R8, R14 ;  /* 0x000000080e08722b */ /* 0x000fe2000000000e */
[----:B--2---:R-:W-:Y:S10]  /*03e0*/  @P0 BRA `(.L_x_33) ;  /* 0x0000000000100947 */ /* 0x004ff40003800000 */
[----:B------:R-:W-:-:S04]  /*03f0*/  LOP3.LUT R4, R3, 0x7fffffff, RZ, 0xc0, !PT ;  /* 0x7fffffff03047812 */ /* 0x000fc800078ec0ff */
[----:B-1----:R-:W-:Y:S02]  /*0400*/  IADD3 R10, PT, PT, R4, -0x100000, RZ ;  /* 0xfff00000040a7810 */ /* 0x002fe40007ffe0ff */
[----:B------:R-:W-:-:S07]  /*0410*/  MOV R4, 0x430 ;  /* 0x0000043000047802 */ /* 0x000fce0000000f00 */
[----:B0--3--:R-:W-:Y:S05]  /*0420*/  CALL.REL.NOINC `($__internal_1_$__cuda_sm20_dblrcp_rn_slowpath_v3) ;  /* 0x0000000000207944 */ /* 0x009fea0003c00000 */
.L_x_33:
[----:B------:R-:W2:Y:S01]  /*0430*/  LDC.64 R2, c[0x0][0x380] ;  /* 0x0000e000ff027b82 */ /* 0x000ea20000000a00 */
[----:B------:R-:W4:Y:S01]  /*0440*/  F2F.F32.F64 R8, R8 ;  /* 0x0000000800087310 */ /* 0x000f220000301000 */
[----:B---3--:R-:W-:-:S04]  /*0450*/  FADD R12, R12, R7 ;  /* 0x000000070c0c7221 */ /* 0x008fc80000000000 */
[----:B0-----:R-:W-:-:S04]  /*0460*/  FADD R5, -R5, R12 ;  /* 0x0000000c05057221 */ /* 0x001fc80000000100 */
[----:B----4-:R-:W-:Y:S01]  /*0470*/  FMUL R5, R8, R5 ;  /* 0x0000000508057220 */ /* 0x010fe20000400000 */
[----:B--2---:R-:W-:-:S05]  /*0480*/  IMAD.WIDE R2, R0, 0x4, R2 ;  /* 0x0000000400027825 */ /* 0x004fca00078e0202 */
[----:B------:R-:W-:Y:S01]  /*0490*/  STG.E desc[UR4][R2.64], R5 ;  /* 0x0000000502007986 */ /* 0x000fe2000c101904 */
[----:B------:R-:W-:Y:S05]  /*04a0*/  EXIT ;  /* 0x000000000000794d */ /* 0x000fea0003800000 */
        .weak           $__internal_1_$__cuda_sm20_dblrcp_rn_slowpath_v3
        .type           $__internal_1_$__cuda_sm20_dblrcp_rn_slowpath_v3,@function
        .size           $__internal_1_$__cuda_sm20_dblrcp_rn_slowpath_v3,(.L_x_56 - $__internal_1_$__cuda_sm20_dblrcp_rn_slowpath_v3)
$__internal_1_$__cuda_sm20_dblrcp_rn_slowpath_v3:
[----:B------:R-:W-:-:S14]  /*04b0*/  DSETP.GTU.AND P0, PT, |R2|, +INF , PT ;  /* 0x7ff000000200742a */ /* 0x000fdc0003f0c200 */
[----:B------:R-:W-:Y:S05]  /*04c0*/  @P0 BRA `(.L_x_34) ;  /* 0x00000000007c0947 */ /* 0x000fea0003800000 */
[----:B------:R-:W-:-:S05]  /*04d0*/  LOP3.LUT R6, R3, 0x7fffffff, RZ, 0xc0, !PT ;  /* 0x7fffffff03067812 */ /* 0x000fca00078ec0ff */
[----:B------:R-:W-:-:S05]  /*04e0*/  VIADD R8, R6, 0xffffffff ;  /* 0xffffffff06087836 */ /* 0x000fca0000000000 */
[----:B------:R-:W-:-:S13]  /*04f0*/  ISETP.GE.U32.AND P0, PT, R8, 0x7fefffff, PT ;  /* 0x7fefffff0800780c */ /* 0x000fda0003f06070 */
[----:B------:R-:W-:Y:S02]  /*0500*/  @P0 LOP3.LUT R9, R3, 0x7ff00000, RZ, 0x3c, !PT ;  /* 0x7ff0000003090812 */ /* 0x000fe400078e3cff */
[----:B------:R-:W-:Y:S01]  /*0510*/  @P0 MOV R8, RZ ;  /* 0x000000ff00080202 */ /* 0x000fe20000000f00 */
[----:B------:R-:W-:Y:S06]  /*0520*/  @P0 BRA `(.L_x_35) ;  /* 0x00000000006c0947 */ /* 0x000fec0003800000 */
[----:B------:R-:W-:-:S13]  /*0530*/  ISETP.GE.U32.AND P0, PT, R6, 0x1000001, PT ;  /* 0x010000010600780c */ /* 0x000fda0003f06070 */
[----:B------:R-:W-:Y:S05]  /*0540*/  @!P0 BRA `(.L_x_36) ;  /* 0x0000000000348947 */ /* 0x000fea0003800000 */
[----:B------:R-:W-:Y:S01]  /*0550*/  VIADD R9, R3, 0xc0200000 ;  /* 0xc020000003097836 */ /* 0x000fe20000000000 */
[----:B------:R-:W-:-:S03]  /*0560*/  MOV R8, R2 ;  /* 0x0000000200087202 */ /* 0x000fc60000000f00 */
[----:B------:R-:W0:Y:S03]  /*0570*/  MUFU.RCP64H R11, R9 ;  /* 0x00000009000b7308 */ /* 0x000e260000001800 */
[----:B0-----:R-:W-:-:S08]  /*0580*/  DFMA R14, -R8, R10, 1 ;  /* 0x3ff00000080e742b */ /* 0x001fd0000000010a */
[----:B------:R-:W-:-:S08]  /*0590*/  DFMA R14, R14, R14, R14 ;  /* 0x0000000e0e0e722b */ /* 0x000fd0000000000e */
[----:B------:R-:W-:-:S08]  /*05a0*/  DFMA R14, R10, R14, R10 ;  /* 0x0000000e0a0e722b */ /* 0x000fd0000000000a */
[----:B------:R-:W-:-:S08]  /*05b0*/  DFMA R10, -R8, R14, 1 ;  /* 0x3ff00000080a742b */ /* 0x000fd0000000010e */
[----:B------:R-:W-:-:S08]  /*05c0*/  DFMA R10, R14, R10, R14 ;  /* 0x0000000a0e0a722b */ /* 0x000fd0000000000e */
[----:B------:R-:W-:-:S08]  /*05d0*/  DMUL R10, R10, 2.2250738585072013831e-308 ;  /* 0x001000000a0a7828 */ /* 0x000fd00000000000 */
[----:B------:R-:W-:-:S08]  /*05e0*/  DFMA R2, -R2, R10, 1 ;  /* 0x3ff000000202742b */ /* 0x000fd0000000010a */
[----:B------:R-:W-:-:S08]  /*05f0*/  DFMA R2, R2, R2, R2 ;  /* 0x000000020202722b */ /* 0x000fd00000000002 */
[----:B------:R-:W-:Y:S01]  /*0600*/  DFMA R8, R10, R2, R10 ;  /* 0x000000020a08722b */ /* 0x000fe2000000000a */
[----:B------:R-:W-:Y:S10]  /*0610*/  BRA `(.L_x_35) ;  /* 0x0000000000307947 */ /* 0x000ff40003800000 */
.L_x_36:
[----:B------:R-:W-:Y:S01]  /*0620*/  DMUL R2, R2, 8.11296384146066816958e+31 ;  /* 0x4690000002027828 */ /* 0x000fe20000000000 */
[----:B------:R-:W-:-:S05]  /*0630*/  MOV R8, R10 ;  /* 0x0000000a00087202 */ /* 0x000fca0000000f00 */
[----:B------:R-:W0:Y:S02]  /*0640*/  MUFU.RCP64H R9, R3 ;  /* 0x0000000300097308 */ /* 0x000e240000001800 */
[----:B0-----:R-:W-:-:S08]  /*0650*/  DFMA R10, -R2, R8, 1 ;  /* 0x3ff00000020a742b */ /* 0x001fd00000000108 */
[----:B------:R-:W-:-:S08]  /*0660*/  DFMA R10, R10, R10, R10 ;  /* 0x0000000a0a0a722b */ /* 0x000fd0000000000a */
[----:B------:R-:W-:-:S08]  /*0670*/  DFMA R10, R8, R10, R8 ;  /* 0x0000000a080a722b */ /* 0x000fd00000000008 */
[----:B------:R-:W-:-:S08]  /*0680*/  DFMA R8, -R2, R10, 1 ;  /* 0x3ff000000208742b */ /* 0x000fd0000000010a */
[----:B------:R-:W-:-:S08]  /*0690*/  DFMA R8, R10, R8, R10 ;  /* 0x000000080a08722b */ /* 0x000fd0000000000a */
[----:B------:R-:W-:Y:S01]  /*06a0*/  DMUL R8, R8, 8.11296384146066816958e+31 ;  /* 0x4690000008087828 */ /* 0x000fe20000000000 */
[----:B------:R-:W-:Y:S10]  /*06b0*/  BRA `(.L_x_35) ;  /* 0x0000000000087947 */ /* 0x000ff40003800000 */
.L_x_34:
[----:B------:R-:W-:Y:S01]  /*06c0*/  LOP3.LUT R9, R3, 0x80000, RZ, 0xfc, !PT ;  /* 0x0008000003097812 */ /* 0x000fe200078efcff */
[----:B------:R-:W-:-:S07]  /*06d0*/  IMAD.MOV.U32 R8, RZ, RZ, R2 ;  /* 0x000000ffff087224 */ /* 0x000fce00078e0002 */
.L_x_35:
[----:B------:R-:W-:Y:S02]  /*06e0*/  MOV R2, R4 ;  /* 0x0000000400027202 */ /* 0x000fe40000000f00 */
[----:B------:R-:W-:-:S04]  /*06f0*/  MOV R3, 0x0 ;  /* 0x0000000000037802 */ /* 0x000fc80000000f00 */
[----:B------:R-:W-:Y:S05]  /*0700*/  RET.REL.NODEC R2 `(_Z16compute_p_kernelPfS_S_iidd) ;  /* 0xfffffff8023c7950 */ /* 0x000fea0003c3ffff */
.L_x_37:
        /* <DEDUP_REMOVED lines=15> */
.L_x_56:


//--------------------- .text._Z16compute_b_kernelPfS_S_iidddd --------------------------
	.section	.text._Z16compute_b_kernelPfS_S_iidddd,"ax",@progbits
	.align	128
        .global         _Z16compute_b_kernelPfS_S_iidddd
        .type           _Z16compute_b_kernelPfS_S_iidddd,@function
        .size           _Z16compute_b_kernelPfS_S_iidddd,(.L_x_57 - _Z16compute_b_kernelPfS_S_iidddd)
        .other          _Z16compute_b_kernelPfS_S_iidddd,@"STO_CUDA_ENTRY STV_DEFAULT"
_Z16compute_b_kernelPfS_S_iidddd:
.text._Z16compute_b_kernelPfS_S_iidddd:
        /* <DEDUP_REMOVED lines=19> */
[----:B------:R-:W-:-:S06]  /*0130*/  IMAD R2, R0, UR8, R27 ;  /* 0x0000000800027c24 */ /* 0x000fcc000f8e021b */
[----:B------:R-:W2:Y:S01]  /*0140*/  LDC.64 R12, c[0x0][0x3a0] ;  /* 0x0000e800ff0c7b82 */ /* 0x000ea20000000a00 */
[----:B0-----:R-:W-:-:S05]  /*0150*/  IMAD.WIDE R10, R2, 0x4, R10 ;  /* 0x00000004020a7825 */ /* 0x001fca00078e020a */
[----:B-1----:R-:W3:Y:S04]  /*0160*/  LDG.E R3, desc[UR4][R10.64+0x4] ;  /* 0x000004040a037981 */ /* 0x002ee8000c1e1900 */
[----:B------:R-:W3:Y:S01]  /*0170*/  LDG.E R8, desc[UR4][R10.64+-0x4] ;  /* 0xfffffc040a087981 */ /* 0x000ee2000c1e1900 */
[----:B--2---:R-:W-:Y:S01]  /*0180*/  DADD R12, R12, R12 ;  /* 0x000000000c0c7229 */ /* 0x004fe2000000000c */
[----:B------:R-:W-:Y:S01]  /*0190*/  IMAD.MOV.U32 R4, RZ, RZ, 0x1 ;  /* 0x00000001ff047424 */ /* 0x000fe200078e00ff */
[----:B------:R-:W-:Y:S04]  /*01a0*/  BSSY.RECONVERGENT B0, `(.L_x_38) ;  /* 0x0000016000007945 */ /* 0x000fe80003800200 */
        /* <DEDUP_REMOVED lines=18> */
[----:B------:R-:W-:Y:S05]  /*02d0*/  CALL.REL.NOINC `($__internal_2_$__cuda_sm20_div_rn_f64_full) ;  /* 0x0000000800287944 */ /* 0x000fea0003c00000 */
[----:B------:R-:W-:Y:S02]  /*02e0*/  IMAD.MOV.U32 R4, RZ, RZ, R6 ;  /* 0x000000ffff047224 */ /* 0x000fe400078e0006 */
[----:B------:R-:W-:-:S07]  /*02f0*/  IMAD.MOV.U32 R5, RZ, RZ, R7 ;  /* 0x000000ffff057224 */ /* 0x000fce00078e0007 */
.L_x_39:
[----:B------:R-:W-:Y:S05]  /*0300*/  BSYNC.RECONVERGENT B0 ;  /* 0x0000000000007941 */ /* 0x000fea0003800200 */
.L_x_38:
[----:B------:R-:W0:Y:S08]  /*0310*/  LDC R7, c[0x0][0x398] ;  /* 0x0000e600ff077b82 */ /* 0x000e300000000800 */
[----:B------:R-:W1:Y:S08]  /*0320*/  LDC.64 R14, c[0x0][0x388] ;  /* 0x0000e200ff0e7b82 */ /* 0x000e700000000a00 */
[----:B------:R-:W2:Y:S01]  /*0330*/  LDC.64 R16, c[0x0][0x3a8] ;  /* 0x0000ea00ff107b82 */ /* 0x000ea20000000a00 */
[----:B0-----:R-:W-:-:S02]  /*0340*/  IMAD R0, R0, R7, R7 ;  /* 0x0000000700007224 */ /* 0x001fc400078e0207 */
[--C-:B------:R-:W-:Y:S02]  /*0350*/  IMAD.MOV R3, RZ, RZ, -R7.reuse ;  /* 0x000000ffff037224 */ /* 0x100fe400078e0a07 */
[----:B------:R-:W-:-:S03]  /*0360*/  IMAD.IADD R7, R2, 0x1, R7 ;  /* 0x0000000102077824 */ /* 0x000fc600078e0207 */
[----:B------:R-:W-:Y:S01]  /*0370*/  LEA R0, R3, R0, 0x1 ;  /* 0x0000000003007211 */ /* 0x000fe200078e08ff */
[----:B-1----:R-:W-:-:S04]  /*0380*/  IMAD.WIDE R6, R7, 0x4, R14 ;  /* 0x0000000407067825 */ /* 0x002fc800078e020e */
[----:B------:R-:W-:Y:S02]  /*0390*/  IMAD.IADD R27, R27, 0x1, R0 ;  /* 0x000000011b1b7824 */ /* 0x000fe400078e0200 */
[----:B------:R-:W3:Y:S02]  /*03a0*/  LDG.E R6, desc[UR4][R6.64] ;  /* 0x0000000406067981 */ /* 0x000ee4000c1e1900 */
[----:B------:R-:W-:-:S05]  /*03b0*/  IMAD.WIDE R14, R27, 0x4, R14 ;  /* 0x000000041b0e7825 */ /* 0x000fca00078e020e */
[----:B------:R-:W3:Y:S01]  /*03c0*/  LDG.E R3, desc[UR4][R14.64] ;  /* 0x000000040e037981 */ /* 0x000ee2000c1e1900 */
[----:B--2---:R-:W-:-:S06]  /*03d0*/  DADD R16, R16, R16 ;  /* 0x0000000010107229 */ /* 0x004fcc0000000010 */
        /* <DEDUP_REMOVED lines=18> */
[----:B------:R-:W-:Y:S01]  /*0500*/  IMAD.MOV.U32 R8, RZ, RZ, R16 ;  /* 0x000000ffff087224 */ /* 0x000fe200078e0010 */
[----:B------:R-:W-:Y:S01]  /*0510*/  MOV R4, 0x540 ;  /* 0x0000054000047802 */ /* 0x000fe20000000f00 */
[----:B------:R-:W-:-:S07]  /*0520*/  IMAD.MOV.U32 R21, RZ, RZ, R17 ;  /* 0x000000ffff157224 */ /* 0x000fce00078e0011 */
[----:B------:R-:W-:Y:S05]  /*0530*/  CALL.REL.NOINC `($__internal_2_$__cuda_sm20_div_rn_f64_full) ;  /* 0x0000000400907944 */ /* 0x000fea0003c00000 */
.L_x_41:
[----:B------:R-:W-:Y:S05]  /*0540*/  BSYNC.RECONVERGENT B0 ;  /* 0x0000000000007941 */ /* 0x000fea0003800200 */
.L_x_40:
[----:B------:R-:W0:Y:S08]  /*0550*/  LDC R3, c[0x0][0x398] ;  /* 0x0000e600ff037b82 */ /* 0x000e300000000800 */
[----:B------:R-:W1:Y:S01]  /*0560*/  LDC.64 R4, c[0x0][0x380] ;  /* 0x0000e000ff047b82 */ /* 0x000e620000000a00 */
[----:B0-----:R-:W-:-:S06]  /*0570*/  IMAD.WIDE R10, R3, 0x4, R10 ;  /* 0x00000004030a7825 */ /* 0x001fcc00078e020a */
[----:B------:R0:W2:Y:S01]  /*0580*/  LDG.E R10, desc[UR4][R10.64] ;  /* 0x000000040a0a7981 */ /* 0x0000a2000c1e1900 */
[----:B-1----:R-:W-:-:S06]  /*0590*/  IMAD.WIDE R4, R27, 0x4, R4 ;  /* 0x000000041b047825 */ /* 0x002fcc00078e0204 */
[----:B------:R-:W2:Y:S01]  /*05a0*/  LDG.E R5, desc[UR4][R4.64] ;  /* 0x0000000404057981 */ /* 0x000ea2000c1e1900 */
[----:B------:R-:W1:Y:S01]  /*05b0*/  MUFU.RCP64H R9, R17 ;  /* 0x0000001100097308 */ /* 0x000e620000001800 */
[----:B------:R-:W-:-:S06]  /*05c0*/  MOV R8, 0x1 ;  /* 0x0000000100087802 */ /* 0x000fcc0000000f00 */
[----:B-1----:R-:W-:-:S08]  /*05d0*/  DFMA R18, -R16, R8, 1 ;  /* 0x3ff000001012742b */ /* 0x002fd00000000108 */
[----:B------:R-:W-:-:S08]  /*05e0*/  DFMA R18, R18, R18, R18 ;  /* 0x000000121212722b */ /* 0x000fd00000000012 */
[----:B------:R-:W-:-:S08]  /*05f0*/  DFMA R8, R8, R18, R8 ;  /* 0x000000120808722b */ /* 0x000fd00000000008 */
[----:B------:R-:W-:-:S08]  /*0600*/  DFMA R20, -R16, R8, 1 ;  /* 0x3ff000001014742b */ /* 0x000fd00000000108 */
[----:B------:R-:W-:Y:S01]  /*0610*/  DFMA R20, R8, R20, R8 ;  /* 0x000000140814722b */ /* 0x000fe20000000008 */
[----:B0-----:R-:W-:Y:S01]  /*0620*/  F2F.F32.F64 R11, R6 ;  /* 0x00000006000b7310 */ /* 0x001fe20000301000 */
[----:B------:R-:W-:Y:S01]  /*0630*/  BSSY.RECONVERGENT B0, `(.L_x_42) ;  /* 0x0000010000007945 */ /* 0x000fe20003800200 */
[----:B--2---:R-:W-:-:S06]  /*0640*/  FADD R18, R10, -R5 ;  /* 0x800000050a127221 */ /* 0x004fcc0000000000 */
        /* <DEDUP_REMOVED lines=14> */
.L_x_43:
[----:B------:R-:W-:Y:S05]  /*0730*/  BSYNC.RECONVERGENT B0 ;  /* 0x0000000000007941 */ /* 0x000fea0003800200 */
.L_x_42:
[----:B------:R-:W0:Y:S02]  /*0740*/  LDC R3, c[0x0][0x398] ;  /* 0x0000e600ff037b82 */ /* 0x000e240000000800 */
[----:B0-----:R-:W-:-:S05]  /*0750*/  IMAD.WIDE R14, R3, 0x4, R14 ;  /* 0x00000004030e7825 */ /* 0x001fca00078e020e */
[----:B------:R-:W2:Y:S04]  /*0760*/  LDG.E R3, desc[UR4][R14.64+0x4] ;  /* 0x000004040e037981 */ /* 0x000ea8000c1e1900 */
        /* <DEDUP_REMOVED lines=9> */
[----:B--2---:R-:W-:Y:S02]  /*0800*/  FADD R3, R3, -R10 ;  /* 0x8000000a03037221 */ /* 0x004fe40000000000 */
        /* <DEDUP_REMOVED lines=12> */
[----:B------:R-:W-:Y:S05]  /*08d0*/  CALL.REL.NOINC `($__internal_2_$__cuda_sm20_div_rn_f64_full) ;  /* 0x0000000000a87944 */ /* 0x000fea0003c00000 */
[----:B------:R-:W-:Y:S02]  /*08e0*/  IMAD.MOV.U32 R4, RZ, RZ, R6 ;  /* 0x000000ffff047224 */ /* 0x000fe400078e0006 */
[----:B------:R-:W-:-:S07]  /*08f0*/  IMAD.MOV.U32 R5, RZ, RZ, R7 ;  /* 0x000000ffff057224 */ /* 0x000fce00078e0007 */
.L_x_45:
[----:B------:R-:W-:Y:S05]  /*0900*/  BSYNC.RECONVERGENT B0 ;  /* 0x0000000000007941 */ /* 0x000fea0003800200 */
.L_x_44:
[----:B------:R-:W0:Y:S01]  /*0910*/  LDCU UR6, c[0x0][0x3b4] ;  /* 0x00007680ff0677ac */ /* 0x000e220008000800 */
[----:B------:R-:W1:Y:S01]  /*0920*/  LDC.64 R6, c[0x0][0x3b0] ;  /* 0x0000ec00ff067b82 */ /* 0x000e620000000a00 */
[----:B------:R-:W-:Y:S02]  /*0930*/  IMAD.MOV.U32 R8, RZ, RZ, 0x1 ;  /* 0x00000001ff087424 */ /* 0x000fe400078e00ff */
[----:B------:R-:W-:Y:S01]  /*0940*/  FADD R18, R0, R11 ;  /* 0x0000000b00127221 */ /* 0x000fe20000000000 */
[----:B------:R-:W2:Y:S01]  /*0950*/  F2F.F32.F64 R4, R4 ;  /* 0x0000000400047310 */ /* 0x000ea20000301000 */
[----:B------:R-:W-:Y:S01]  /*0960*/  FADD R3, R10, R10 ;  /* 0x0000000a0a037221 */ /* 0x000fe20000000000 */
[----:B------:R-:W-:Y:S06]  /*0970*/  BSSY.RECONVERGENT B0, `(.L_x_46) ;  /* 0x0000017000007945 */ /* 0x000fec0003800200 */
[----:B------:R-:W3:Y:S01]  /*0980*/  F2F.F64.F32 R18, R18 ;  /* 0x0000001200127310 */ /* 0x000ee20000201800 */
[----:B--2---:R-:W-:-:S07]  /*0990*/  FMUL R3, R4, R3 ;  /* 0x0000000304037220 */ /* 0x004fce0000400000 */
[----:B0-----:R-:W1:Y:S01]  /*09a0*/  MUFU.RCP64H R9, UR6 ;  /* 0x0000000600097d08 */ /* 0x001e620008001800 */
[----:B------:R-:W-:Y:S01]  /*09b0*/  FFMA R0, R0, R0, R3 ;  /* 0x0000000000007223 */ /* 0x000fe20000000003 */
[----:B---3--:R-:W-:-:S03]  /*09c0*/  FSETP.GEU.AND P1, PT, |R19|, 6.5827683646048100446e-37, PT ;  /* 0x036000001300780b */ /* 0x008fc60003f2e200 */
[----:B------:R-:W-:Y:S01]  /*09d0*/  FFMA R11, R11, R11, R0 ;  /* 0x0000000b0b0b7223 */ /* 0x000fe20000000000 */
[----:B-1----:R-:W-:-:S08]  /*09e0*/  DFMA R12, R8, -R6, 1 ;  /* 0x3ff00000080c742b */ /* 0x002fd00000000806 */
[----:B------:R-:W-:-:S08]  /*09f0*/  DFMA R12, R12, R12, R12 ;  /* 0x0000000c0c0c722b */ /* 0x000fd0000000000c */
[----:B------:R-:W-:-:S08]  /*0a00*/  DFMA R12, R8, R12, R8 ;  /* 0x0000000c080c722b */ /* 0x000fd00000000008 */
[----:B------:R-:W-:-:S08]  /*0a10*/  DFMA R8, R12, -R6, 1 ;  /* 0x3ff000000c08742b */ /* 0x000fd00000000806 */
[----:B------:R-:W-:-:S08]  /*0a20*/  DFMA R8, R12, R8, R12 ;  /* 0x000000080c08722b */ /* 0x000fd0000000000c */
[----:B------:R-:W-:-:S08]  /*0a30*/  DMUL R12, R18, R8 ;  /* 0x00000008120c7228 */ /* 0x000fd00000000000 */
[----:B------:R-:W-:-:S08]  /*0a40*/  DFMA R6, R12, -R6, R18 ;  /* 0x800000060c06722b */ /* 0x000fd00000000012 */
[----:B------:R-:W-:-:S10]  /*0a50*/  DFMA R6, R8, R6, R12 ;  /* 0x000000060806722b */ /* 0x000fd4000000000c */
[----:B------:R-:W-:-:S05]  /*0a60*/  FFMA R8, RZ, UR6, R7 ;  /* 0x00000006ff087c23 */ /* 0x000fca0008000007 */
[----:B------:R-:W-:-:S13]  /*0a70*/  FSETP.GT.AND P0, PT, |R8|, 1.469367938527859385e-39, PT ;  /* 0x001000000800780b */ /* 0x000fda0003f04200 */
[----:B------:R-:W-:Y:S05]  /*0a80*/  @P0 BRA P1, `(.L_x_47) ;  /* 0x0000000000140947 */ /* 0x000fea0000800000 */
[----:B------:R-:W0:Y:S01]  /*0a90*/  LDCU.64 UR6, c[0x0][0x3b0] ;  /* 0x00007600ff0677ac */ /* 0x000e220008000a00 */
[----:B------:R-:W-:Y:S01]  /*0aa0*/  MOV R4, 0xae0 ;  /* 0x00000ae000047802 */ /* 0x000fe20000000f00 */
[----:B0-----:R-:W-:Y:S01]  /*0ab0*/  IMAD.U32 R8, RZ, RZ, UR6 ;  /* 0x00000006ff087e24 */ /* 0x001fe2000f8e00ff */
[----:B------:R-:W-:-:S07]  /*0ac0*/  MOV R21, UR7 ;  /* 0x0000000700157c02 */ /* 0x000fce0008000f00 */
[----:B------:R-:W-:Y:S05]  /*0ad0*/  CALL.REL.NOINC `($__internal_2_$__cuda_sm20_div_rn_f64_full) ;  /* 0x0000000000287944 */ /* 0x000fea0003c00000 */
.L_x_47:
[----:B------:R-:W-:Y:S05]  /*0ae0*/  BSYNC.RECONVERGENT B0 ;  /* 0x0000000000007941 */ /* 0x000fea0003800200 */
.L_x_46:
[----:B------:R-:W0:Y:S01]  /*0af0*/  F2F.F64.F32 R4, R11 ;  /* 0x0000000b00047310 */ /* 0x000e220000201800 */
[----:B------:R-:W1:Y:S01]  /*0b00*/  LDCU.64 UR6, c[0x0][0x3b8] ;  /* 0x00007700ff0677ac */ /* 0x000e620008000a00 */
[----:B------:R-:W2:Y:S01]  /*0b10*/  LDC.64 R8, c[0x0][0x390] ;  /* 0x0000e400ff087b82 */ /* 0x000ea20000000a00 */
[----:B0-----:R-:W-:-:S08]  /*0b20*/  DADD R4, -R4, R6 ;  /* 0x0000000004047229 */ /* 0x001fd00000000106 */
[----:B-1----:R-:W-:Y:S01]  /*0b30*/  DMUL R4, R4, UR6 ;  /* 0x0000000604047c28 */ /* 0x002fe20008000000 */
[----:B--2---:R-:W-:-:S09]  /*0b40*/  IMAD.WIDE R2, R2, 0x4, R8 ;  /* 0x0000000402027825 */ /* 0x004fd200078e0208 */
[----:B------:R-:W0:Y:S02]  /*0b50*/  F2F.F32.F64 R5, R4 ;  /* 0x0000000400057310 */ /* 0x000e240000301000 */
[----:B0-----:R-:W-:Y:S01]  /*0b60*/  STG.E desc[UR4][R2.64], R5 ;  /* 0x0000000502007986 */ /* 0x001fe2000c101904 */
[----:B------:R-:W-:Y:S05]  /*0b70*/  EXIT ;  /* 0x000000000000794d */ /* 0x000fea0003800000 */
        .weak           $__internal_2_$__cuda_sm20_div_rn_f64_full
        .type           $__internal_2_$__cuda_sm20_div_rn_f64_full,@function
        .size           $__internal_2_$__cuda_sm20_div_rn_f64_full,(.L_x_57 - $__internal_2_$__cuda_sm20_div_rn_f64_full)
$__internal_2_$__cuda_sm20_div_rn_f64_full:
[----:B------:R-:W-:Y:S01]  /*0b80*/  FSETP.GEU.AND P2, PT, |R19|, 1.469367938527859385e-39, PT ;  /* 0x001000001300780b */ /* 0x000fe20003f4e200 */
[----:B------:R-:W-:Y:S01]  /*0b90*/  IMAD.MOV.U32 R20, RZ, RZ, R8 ;  /* 0x000000ffff147224 */ /* 0x000fe200078e0008 */
[C---:B------:R-:W-:Y:S01]  /*0ba0*/  FSETP.GEU.AND P0, PT, |R21|.reuse, 1.469367938527859385e-39, PT ;  /* 0x001000001500780b */ /* 0x040fe20003f0e200 */
[----:B------:R-:W-:Y:S01]  /*0bb0*/  IMAD.MOV.U32 R3, RZ, RZ, 0x1ca00000 ;  /* 0x1ca00000ff037424 */ /* 0x000fe200078e00ff */
[----:B------:R-:W-:Y:S01]  /*0bc0*/  LOP3.LUT R9, R21, 0x800fffff, RZ, 0xc0, !PT ;  /* 0x800fffff15097812 */ /* 0x000fe200078ec0ff */
[----:B------:R-:W-:Y:S01]  /*0bd0*/  BSSY.RECONVERGENT B1, `(.L_x_48) ;  /* 0x0000052000017945 */ /* 0x000fe20003800200 */
[----:B------:R-:W-:Y:S02]  /*0be0*/  LOP3.LUT R5, R19, 0x7ff00000, RZ, 0xc0, !PT ;  /* 0x7ff0000013057812 */ /* 0x000fe400078ec0ff */
[----:B------:R-:W-:Y:S02]  /*0bf0*/  LOP3.LUT R9, R9, 0x3ff00000, RZ, 0xfc, !PT ;  /* 0x3ff0000009097812 */ /* 0x000fe400078efcff */
[----:B------:R-:W-:-:S02]  /*0c00*/  LOP3.LUT R26, R21, 0x7ff00000, RZ, 0xc0, !PT ;  /* 0x7ff00000151a7812 */ /* 0x000fc400078ec0ff */
[----:B------:R-:W-:Y:S01]  /*0c10*/  MOV R22, 0x1 ;  /* 0x0000000100167802 */ /* 0x000fe20000000f00 */
        /* <DEDUP_REMOVED lines=11> */
[----:B------:R-:W-:Y:S01]  /*0cd0*/  @!P2 LOP3.LUT R25, R6, 0x100000, RZ, 0xfc, !PT ;  /* 0x001000000619a812 */ /* 0x000fe200078efcff */
[----:B------:R-:W-:-:S06]  /*0ce0*/  IMAD.MOV.U32 R6, RZ, RZ, R18 ;  /* 0x000000ffff067224 */ /* 0x000fcc00078e0012 */
[----:B------:R-:W-:Y:S02]  /*0cf0*/  @!P2 DFMA R6, R6, 2, -R24 ;  /* 0x400000000606a82b */ /* 0x000fe40000000818 */
[----:B0-----:R-:W-:-:S08]  /*0d00*/  DFMA R24, R22, -R8, 1 ;  /* 0x3ff000001618742b */ /* 0x001fd00000000808 */
[----:B------:R-:W-:Y:S01]  /*0d10*/  DFMA R24, R24, R24, R24 ;  /* 0x000000181818722b */ /* 0x000fe20000000018 */
[----:B------:R-:W-:-:S07]  /*0d20*/  @!P2 LOP3.LUT R5, R7, 0x7ff00000, RZ, 0xc0, !PT ;  /* 0x7ff000000705a812 */ /* 0x000fce00078ec0ff */
[----:B------:R-:W-:-:S08]  /*0d30*/  DFMA R22, R22, R24, R22 ;  /* 0x000000181616722b */ /* 0x000fd00000000016 */
[----:B------:R-:W-:-:S08]  /*0d40*/  DFMA R28, R22, -R8, 1 ;  /* 0x3ff00000161c742b */ /* 0x000fd00000000808 */
[----:B------:R-:W-:-:S08]  /*0d50*/  DFMA R28, R22, R28, R22 ;  /* 0x0000001c161c722b */ /* 0x000fd00000000016 */
[----:B------:R-:W-:-:S08]  /*0d60*/  DMUL R22, R28, R6 ;  /* 0x000000061c167228 */ /* 0x000fd00000000000 */
[----:B------:R-:W-:-:S08]  /*0d70*/  DFMA R24, R22, -R8, R6 ;  /* 0x800000081618722b */ /* 0x000fd00000000006 */
[----:B------:R-:W-:Y:S01]  /*0d80*/  DFMA R24, R28, R24, R22 ;  /* 0x000000181c18722b */ /* 0x000fe20000000016 */
[----:B------:R-:W-:-:S05]  /*0d90*/  VIADD R22, R5, 0xffffffff ;  /* 0xffffffff05167836 */ /* 0x000fca0000000000 */
[----:B------:R-:W-:Y:S01]  /*0da0*/  ISETP.GT.U32.AND P0, PT, R22, 0x7feffffe, PT ;  /* 0x7feffffe1600780c */ /* 0x000fe20003f04070 */
[----:B------:R-:W-:-:S05]  /*0db0*/  VIADD R22, R26, 0xffffffff ;  /* 0xffffffff1a167836 */ /* 0x000fca0000000000 */
[----:B------:R-:W-:-:S13]  /*0dc0*/  ISETP.GT.U32.OR P0, PT, R22, 0x7feffffe, P0 ;  /* 0x7feffffe1600780c */ /* 0x000fda0000704470 */
[----:B------:R-:W-:Y:S05]  /*0dd0*/  @P0 BRA `(.L_x_49) ;  /* 0x0000000000700947 */ /* 0x000fea0003800000 */
[----:B------:R-:W-:Y:S02]  /*0de0*/  LOP3.LUT R19, R19, 0x7ff00000, RZ, 0xc0, !PT ;  /* 0x7ff0000013137812 */ /* 0x000fe400078ec0ff */
[----:B------:R-:W-:-:S04]  /*0df0*/  LOP3.LUT R18, R21, 0x7ff00000, RZ, 0xc0, !PT ;  /* 0x7ff0000015127812 */ /* 0x000fc800078ec0ff */
[CC--:B------:R-:W-:Y:S02]  /*0e00*/  VIADDMNMX R5, R19.reuse, -R18.reuse, 0xb9600000, !PT ;  /* 0xb960000013057446 */ /* 0x0c0fe40007800912 */
[----:B------:R-:W-:Y:S02]  /*0e10*/  ISETP.GE.U32.AND P0, PT, R19, R18, PT ;  /* 0x000000121300720c */ /* 0x000fe40003f06070 */
[----:B------:R-:W-:Y:S02]  /*0e20*/  VIMNMX R5, PT, PT, R5, 0x46a00000, PT ;  /* 0x46a0000005057848 */ /* 0x000fe40003fe0100 */
[----:B------:R-:W-:-:S05]  /*0e30*/  SEL R18, R3, 0x63400000, !P0 ;  /* 0x6340000003127807 */ /* 0x000fca0004000000 */
[----:B------:R-:W-:Y:S01]  /*0e40*/  IMAD.IADD R3, R5, 0x1, -R18 ;  /* 0x0000000105037824 */ /* 0x000fe200078e0a12 */
[----:B------:R-:W-:-:S03]  /*0e50*/  MOV R18, RZ ;  /* 0x000000ff00127202 */ /* 0x000fc60000000f00 */
[----:B------:R-:W-:-:S06]  /*0e60*/  VIADD R19, R3, 0x7fe00000 ;  /* 0x7fe0000003137836 */ /* 0x000fcc0000000000 */
[----:B------:R-:W-:-:S10]  /*0e70*/  DMUL R22, R24, R18 ;  /* 0x0000001218167228 */ /* 0x000fd40000000000 */
[----:B------:R-:W-:-:S13]  /*0e80*/  FSETP.GTU.AND P0, PT, |R23|, 1.469367938527859385e-39, PT ;  /* 0x001000001700780b */ /* 0x000fda0003f0c200 */
[----:B------:R-:W-:Y:S05]  /*0e90*/  @P0 BRA `(.L_x_50) ;  /* 0x0000000000940947 */ /* 0x000fea0003800000 */
[----:B------:R-:W-:Y:S01]  /*0ea0*/  DFMA R6, R24, -R8, R6 ;  /* 0x800000081806722b */ /* 0x000fe20000000006 */
[----:B------:R-:W-:-:S09]  /*0eb0*/  IMAD.MOV.U32 R18, RZ, RZ, RZ ;  /* 0x000000ffff127224 */ /* 0x000fd200078e00ff */
[C---:B------:R-:W-:Y:S02]  /*0ec0*/  FSETP.NEU.AND P0, PT, R7.reuse, RZ, PT ;  /* 0x000000ff0700720b */ /* 0x040fe40003f0d000 */
[----:B------:R-:W-:-:S04]  /*0ed0*/  LOP3.LUT R21, R7, 0x80000000, R21, 0x48, !PT ;  /* 0x8000000007157812 */ /* 0x000fc800078e4815 */
[----:B------:R-:W-:-:S07]  /*0ee0*/  LOP3.LUT R19, R21, R19, RZ, 0xfc, !PT ;  /* 0x0000001315137212 */ /* 0x000fce00078efcff */
[----:B------:R-:W-:Y:S05]  /*0ef0*/  @!P0 BRA `(.L_x_50) ;  /* 0x00000000007c8947 */ /* 0x000fea0003800000 */
[----:B------:R-:W-:Y:S01]  /*0f00*/  IMAD.MOV R7, RZ, RZ, -R3 ;  /* 0x000000ffff077224 */ /* 0x000fe200078e0a03 */
[----:B------:R-:W-:Y:S01]  /*0f10*/  DMUL.RP R18, R24, R18 ;  /* 0x0000001218127228 */ /* 0x000fe20000008000 */
[----:B------:R-:W-:Y:S01]  /*0f20*/  IMAD.MOV.U32 R6, RZ, RZ, RZ ;  /* 0x000000ffff067224 */ /* 0x000fe200078e00ff */
[----:B------:R-:W-:-:S05]  /*0f30*/  IADD3 R3, PT, PT, -R3, -0x43300000, RZ ;  /* 0xbcd0000003037810 */ /* 0x000fca0007ffe1ff */
[----:B------:R-:W-:-:S03]  /*0f40*/  DFMA R6, R22, -R6, R24 ;  /* 0x800000061606722b */ /* 0x000fc60000000018 */
[----:B------:R-:W-:-:S07]  /*0f50*/  LOP3.LUT R21, R19, R21, RZ, 0x3c, !PT ;  /* 0x0000001513157212 */ /* 0x000fce00078e3cff */
[----:B------:R-:W-:-:S04]  /*0f60*/  FSETP.NEU.AND P0, PT, |R7|, R3, PT ;  /* 0x000000030700720b */ /* 0x000fc80003f0d200 */
[----:B------:R-:W-:Y:S02]  /*0f70*/  FSEL R22, R18, R22, !P0 ;  /* 0x0000001612167208 */ /* 0x000fe40004000000 */
[----:B------:R-:W-:Y:S01]  /*0f80*/  FSEL R23, R21, R23, !P0 ;  /* 0x0000001715177208 */ /* 0x000fe20004000000 */
[----:B------:R-:W-:Y:S06]  /*0f90*/  BRA `(.L_x_50) ;  /* 0x0000000000547947 */ /* 0x000fec0003800000 */
.L_x_49:
[----:B------:R-:W-:-:S14]  /*0fa0*/  DSETP.NAN.AND P0, PT, R18, R18, PT ;  /* 0x000000121200722a */ /* 0x000fdc0003f08000 */
[----:B------:R-:W-:Y:S05]  /*0fb0*/  @P0 BRA `(.L_x_51) ;  /* 0x0000000000440947 */ /* 0x000fea0003800000 */
[----:B------:R-:W-:-:S14]  /*0fc0*/  DSETP.NAN.AND P0, PT, R20, R20, PT ;  /* 0x000000141400722a */ /* 0x000fdc0003f08000 */
[----:B------:R-:W-:Y:S05]  /*0fd0*/  @P0 BRA `(.L_x_52) ;  /* 0x0000000000300947 */ /* 0x000fea0003800000 */
[----:B------:R-:W-:Y:S01]  /*0fe0*/  ISETP.NE.AND P0, PT, R5, R26, PT ;  /* 0x0000001a0500720c */ /* 0x000fe20003f05270 */
[----:B------:R-:W-:Y:S01]  /*0ff0*/  IMAD.MOV.U32 R22, RZ, RZ, 0x0 ;  /* 0x00000000ff167424 */ /* 0x000fe200078e00ff */
[----:B------:R-:W-:-:S11]  /*1000*/  MOV R23, 0xfff80000 ;  /* 0xfff8000000177802 */ /* 0x000fd60000000f00 */
[----:B------:R-:W-:Y:S05]  /*1010*/  @!P0 BRA `(.L_x_50) ;  /* 0x0000000000348947 */ /* 0x000fea0003800000 */
[----:B------:R-:W-:Y:S02]  /*1020*/  ISETP.NE.AND P0, PT, R5, 0x7ff00000, PT ;  /* 0x7ff000000500780c */ /* 0x000fe40003f05270 */
[----:B------:R-:W-:Y:S02]  /*1030*/  LOP3.LUT R23, R19, 0x80000000, R21, 0x48, !PT ;  /* 0x8000000013177812 */ /* 0x000fe400078e4815 */
[----:B------:R-:W-:-:S13]  /*1040*/  ISETP.EQ.OR P0, PT, R26, RZ, !P0 ;  /* 0x000000ff1a00720c */ /* 0x000fda0004702670 */
[----:B------:R-:W-:Y:S01]  /*1050*/  @P0 LOP3.LUT R3, R23, 0x7ff00000, RZ, 0xfc, !PT ;  /* 0x7ff0000017030812 */ /* 0x000fe200078efcff */
[----:B------:R-:W-:Y:S02]  /*1060*/  @!P0 IMAD.MOV.U32 R22, RZ, RZ, RZ ;  /* 0x000000ffff168224 */ /* 0x000fe400078e00ff */
[----:B------:R-:W-:Y:S02]  /*1070*/  @P0 IMAD.MOV.U32 R22, RZ, RZ, RZ ;  /* 0x000000ffff160224 */ /* 0x000fe400078e00ff */
[----:B------:R-:W-:Y:S01]  /*1080*/  @P0 IMAD.MOV.U32 R23, RZ, RZ, R3 ;  /* 0x000000ffff170224 */ /* 0x000fe200078e0003 */
[----:B------:R-:W-:Y:S06]  /*1090*/  BRA `(.L_x_50) ;  /* 0x0000000000147947 */ /* 0x000fec0003800000 */
.L_x_52:
[----:B------:R-:W-:Y:S01]  /*10a0*/  LOP3.LUT R23, R21, 0x80000, RZ, 0xfc, !PT ;  /* 0x0008000015177812 */ /* 0x000fe200078efcff */
[----:B------:R-:W-:Y:S01]  /*10b0*/  IMAD.MOV.U32 R22, RZ, RZ, R20 ;  /* 0x000000ffff167224 */ /* 0x000fe200078e0014 */
[----:B------:R-:W-:Y:S06]  /*10c0*/  BRA `(.L_x_50) ;  /* 0x0000000000087947 */ /* 0x000fec0003800000 */
.L_x_51:
[----:B------:R-:W-:Y:S02]  /*10d0*/  LOP3.LUT R23, R19, 0x80000, RZ, 0xfc, !PT ;  /* 0x0008000013177812 */ /* 0x000fe400078efcff */
[----:B------:R-:W-:-:S07]  /*10e0*/  MOV R22, R18 ;  /* 0x0000001200167202 */ /* 0x000fce0000000f00 */
.L_x_50:
[----:B------:R-:W-:Y:S05]  /*10f0*/  BSYNC.RECONVERGENT B1 ;  /* 0x0000000000017941 */ /* 0x000fea0003800200 */
.L_x_48:
[----:B------:R-:W-:Y:S02]  /*1100*/  IMAD.MOV.U32 R5, RZ, RZ, 0x0 ;  /* 0x00000000ff057424 */ /* 0x000fe400078e00ff */
[----:B------:R-:W-:Y:S02]  /*1110*/  IMAD.MOV.U32 R6, RZ, RZ, R22 ;  /* 0x000000ffff067224 */ /* 0x000fe400078e0016 */
[----:B------:R-:W-:Y:S01]  /*1120*/  IMAD.MOV.U32 R7, RZ, RZ, R23 ;  /* 0x000000ffff077224 */ /* 0x000fe200078e0017 */
[----:B------:R-:W-:Y:S06]  /*1130*/  RET.REL.NODEC R4 `(_Z16compute_b_kernelPfS_S_iidddd) ;  /* 0xffffffec04b07950 */ /* 0x000fec0003c3ffff */
.L_x_53:
        /* <DEDUP_REMOVED lines=12> */
.L_x_57:


//--------------------- .text._Z18init_arrays_kernelPfS_S_S_ii --------------------------
	.section	.text._Z18init_arrays_kernelPfS_S_S_ii,"ax",@progbits
	.align	128
        .global         _Z18init_arrays_kernelPfS_S_S_ii
        .type           _Z18init_arrays_kernelPfS_S_S_ii,@function
        .size           _Z18init_arrays_kernelPfS_S_S_ii,(.L_x_64 - _Z18init_arrays_kernelPfS_S_S_ii)
        .other          _Z18init_arrays_kernelPfS_S_S_ii,@"STO_CUDA_ENTRY STV_DEFAULT"
_Z18init_arrays_kernelPfS_S_S_ii:
.text._Z18init_arrays_kernelPfS_S_S_ii:
        /* <DEDUP_REMOVED lines=17> */
[----:B------:R-:W3:Y:S08]  /*0110*/  LDC.64 R6, c[0x0][0x390] ;  /* 0x0000e400ff067b82 */ /* 0x000ef00000000a00 */
[----:B------:R-:W4:Y:S01]  /*0120*/  LDC.64 R8, c[0x0][0x398] ;  /* 0x0000e600ff087b82 */ /* 0x000f220000000a00 */
[----:B0-----:R-:W-:-:S05]  /*0130*/  IMAD.WIDE R2, R11, 0x4, R2 ;  /* 0x000000040b027825 */ /* 0x001fca00078e0202 */
[----:B-1----:R-:W-:Y:S01]  /*0140*/  STG.E desc[UR4][R2.64], RZ ;  /* 0x000000ff02007986 */ /* 0x002fe2000c101904 */
[----:B--2---:R-:W-:-:S05]  /*0150*/  IMAD.WIDE R4, R11, 0x4, R4 ;  /* 0x000000040b047825 */ /* 0x004fca00078e0204 */
[----:B------:R-:W-:Y:S01]  /*0160*/  STG.E desc[UR4][R4.64], RZ ;  /* 0x000000ff04007986 */ /* 0x000fe2000c101904 */
[----:B---3--:R-:W-:-:S05]  /*0170*/  IMAD.WIDE R6, R11, 0x4, R6 ;  /* 0x000000040b067825 */ /* 0x008fca00078e0206 */
[----:B------:R-:W-:Y:S01]  /*0180*/  STG.E desc[UR4][R6.64], RZ ;  /* 0x000000ff06007986 */ /* 0x000fe2000c101904 */
[----:B----4-:R-:W-:-:S05]  /*0190*/  IMAD.WIDE R8, R11, 0x4, R8 ;  /* 0x000000040b087825 */ /* 0x010fca00078e0208 */
[----:B------:R-:W-:Y:S01]  /*01a0*/  STG.E desc[UR4][R8.64], RZ ;  /* 0x000000ff08007986 */ /* 0x000fe2000c101904 */
[----:B------:R-:W-:Y:S05]  /*01b0*/  EXIT ;  /* 0x000000000000794d */ /* 0x000fea0003800000 */
.L_x_54:
        /* <DEDUP_REMOVED lines=12> */
.L_x_64:


//--------------------- .nv.shared.reserved.0     --------------------------
	.section	.nv.shared.reserved.0,"aw",@nobits
	.weak		__nv_reservedSMEM_offset_0_alias
	.size		__nv_reservedSMEM_offset_0_alias, 0, 64
	.other		__nv_reservedSMEM_offset_0_alias,@"STO_CUDA_RESERVED_SHARED STV_DEFAULT"
__nv_reservedSMEM_offset_0_alias:
	.zero		0
	.zero		64


//--------------------- .nv.constant0._Z25update_uv_boundary_kernelPfS_ii --------------------------
	.section	.nv.constant0._Z25update_uv_boundary_kernelPfS_ii,"a",@progbits
	.sectionflags	@""
	.align	4
.nv.constant0._Z25update_uv_boundary_kernelPfS_ii:
	.zero		920


//--------------------- .nv.constant0._Z17compute_uv_kernelPfS_S_S_S_iiddddd --------------------------
	.section	.nv.constant0._Z17compute_uv_kernelPfS_S_S_S_iiddddd,"a",@progbits
	.sectionflags	@""
	.align	4
.nv.constant0._Z17compute_uv_kernelPfS_S_S_S_iiddddd:
	.zero		984


//--------------------- .nv.constant0._Z14copy_uv_kernelPfS_S_S_ii --------------------------
	.section	.nv.constant0._Z14copy_uv_kernelPfS_S_S_ii,"a",@progbits
	.sectionflags	@""
	.align	4
.nv.constant0._Z14copy_uv_kernelPfS_S_S_ii:
	.zero		936


//--------------------- .nv.constant0._Z24update_p_boundary_kernelPfii --------------------------
	.section	.nv.constant0._Z24update_p_boundary_kernelPfii,"a",@progbits
	.sectionflags	@""
	.align	4
.nv.constant0._Z24update_p_boundary_kernelPfii:
	.zero		912


//--------------------- .nv.constant0._Z16compute_p_kernelPfS_S_iidd --------------------------
	.section	.nv.constant0._Z16compute_p_kernelPfS_S_iidd,"a",@progbits
	.sectionflags	@""
	.align	4
.nv.constant0._Z16compute_p_kernelPfS_S_iidd:
	.zero		944


//--------------------- .nv.constant0._Z16compute_b_kernelPfS_S_iidddd --------------------------
	.section	.nv.constant0._Z16compute_b_kernelPfS_S_iidddd,"a",@progbits
	.sectionflags	@""
	.align	4
.nv.constant0._Z16compute_b_kernelPfS_S_iidddd:
	.zero		960


//--------------------- .nv.constant0._Z18init_arrays_kernelPfS_S_S_ii --------------------------
	.section	.nv.constant0._Z18init_arrays_kernelPfS_S_S_ii,"a",@progbits
	.sectionflags	@""
	.align	4
.nv.constant0._Z18init_arrays_kernelPfS_S_S_ii:
	.zero		936


//--------------------- SYMBOLS --------------------------

	.type		.nv.reservedSmem.offset0,@object
	.size		.nv.reservedSmem.offset0,0x4
